//
// Generated by NVIDIA NVVM Compiler
//
// Compiler Build ID: CL-36424714
// Cuda compilation tools, release 13.0, V13.0.88
// Based on NVVM 20.0.0
//

.version 9.0
.target sm_100
.address_size 64

	// .globl	compute_bfactor_zscores
// _ZZ28compute_cluster_druggabilityE7s_hydro has been demoted
// _ZZ28compute_cluster_druggabilityE6s_pack has been demoted
// _ZZ28compute_cluster_druggabilityE5s_nma has been demoted
// _ZZ28compute_cluster_druggabilityE7s_probe has been demoted

.visible .entry compute_bfactor_zscores(
	.param .u64 .ptr .align 1 compute_bfactor_zscores_param_0,
	.param .u64 .ptr .align 1 compute_bfactor_zscores_param_1,
	.param .u32 compute_bfactor_zscores_param_2,
	.param .f32 compute_bfactor_zscores_param_3,
	.param .f32 compute_bfactor_zscores_param_4
)
{
	.reg .pred 	%p<2>;
	.reg .b32 	%r<6>;
	.reg .b32 	%f<7>;
	.reg .b64 	%rd<8>;

	ld.param.u64 	%rd1, [compute_bfactor_zscores_param_0];
	ld.param.u64 	%rd2, [compute_bfactor_zscores_param_1];
	ld.param.u32 	%r2, [compute_bfactor_zscores_param_2];
	ld.param.f32 	%f1, [compute_bfactor_zscores_param_3];
	ld.param.f32 	%f2, [compute_bfactor_zscores_param_4];
	mov.u32 	%r3, %ctaid.x;
	mov.u32 	%r4, %ntid.x;
	mov.u32 	%r5, %tid.x;
	mad.lo.s32 	%r1, %r3, %r4, %r5;
	setp.ge.s32 	%p1, %r1, %r2;
	@%p1 bra 	$L__BB0_2;
	cvta.to.global.u64 	%rd3, %rd1;
	cvta.to.global.u64 	%rd4, %rd2;
	mul.wide.s32 	%rd5, %r1, 4;
	add.s64 	%rd6, %rd3, %rd5;
	ld.global.nc.f32 	%f3, [%rd6];
	max.f32 	%f4, %f2, 0f3DCCCCCD;
	sub.f32 	%f5, %f3, %f1;
	div.rn.f32 	%f6, %f5, %f4;
	add.s64 	%rd7, %rd4, %rd5;
	st.global.f32 	[%rd7], %f6;
$L__BB0_2:
	ret;

}
	// .globl	compute_packing_density
.visible .entry compute_packing_density(
	.param .u64 .ptr .align 1 compute_packing_density_param_0,
	.param .u64 .ptr .align 1 compute_packing_density_param_1,
	.param .u32 compute_packing_density_param_2,
	.param .f32 compute_packing_density_param_3,
	.param .f32 compute_packing_density_param_4
)
{
	.reg .pred 	%p<2>;
	.reg .b32 	%r<7>;
	.reg .b32 	%f<6>;
	.reg .b64 	%rd<8>;

	ld.param.u64 	%rd1, [compute_packing_density_param_0];
	ld.param.u64 	%rd2, [compute_packing_density_param_1];
	ld.param.u32 	%r2, [compute_packing_density_param_2];
	ld.param.f32 	%f1, [compute_packing_density_param_3];
	ld.param.f32 	%f2, [compute_packing_density_param_4];
	mov.u32 	%r3, %ctaid.x;
	mov.u32 	%r4, %ntid.x;
	mov.u32 	%r5, %tid.x;
	mad.lo.s32 	%r1, %r3, %r4, %r5;
	setp.ge.s32 	%p1, %r1, %r2;
	@%p1 bra 	$L__BB1_2;
	cvta.to.global.u64 	%rd3, %rd1;
	cvta.to.global.u64 	%rd4, %rd2;
	mul.wide.s32 	%rd5, %r1, 4;
	add.s64 	%rd6, %rd3, %rd5;
	ld.global.nc.u32 	%r6, [%rd6];
	cvt.rn.f32.s32 	%f3, %r6;
	div.rn.f32 	%f4, %f3, %f1;
	div.rn.f32 	%f5, %f4, %f2;
	add.s64 	%rd7, %rd4, %rd5;
	st.global.f32 	[%rd7], %f5;
$L__BB1_2:
	ret;

}
	// .globl	fuse_cryptic_signals
.visible .entry fuse_cryptic_signals(
	.param .u64 .ptr .align 1 fuse_cryptic_signals_param_0,
	.param .u64 .ptr .align 1 fuse_cryptic_signals_param_1,
	.param .u64 .ptr .align 1 fuse_cryptic_signals_param_2,
	.param .u64 .ptr .align 1 fuse_cryptic_signals_param_3,
	.param .u64 .ptr .align 1 fuse_cryptic_signals_param_4,
	.param .u64 .ptr .align 1 fuse_cryptic_signals_param_5,
	.param .u64 .ptr .align 1 fuse_cryptic_signals_param_6,
	.param .f32 fuse_cryptic_signals_param_7,
	.param .f32 fuse_cryptic_signals_param_8,
	.param .f32 fuse_cryptic_signals_param_9,
	.param .f32 fuse_cryptic_signals_param_10,
	.param .f32 fuse_cryptic_signals_param_11,
	.param .f32 fuse_cryptic_signals_param_12,
	.param .f32 fuse_cryptic_signals_param_13,
	.param .u64 .ptr .align 1 fuse_cryptic_signals_param_14,
	.param .u64 .ptr .align 1 fuse_cryptic_signals_param_15,
	.param .u64 .ptr .align 1 fuse_cryptic_signals_param_16,
	.param .u32 fuse_cryptic_signals_param_17
)
{
	.reg .pred 	%p<19>;
	.reg .b32 	%r<16>;
	.reg .b32 	%f<33>;
	.reg .b64 	%rd<36>;

	ld.param.u64 	%rd2, [fuse_cryptic_signals_param_1];
	ld.param.u64 	%rd4, [fuse_cryptic_signals_param_3];
	ld.param.u64 	%rd5, [fuse_cryptic_signals_param_4];
	ld.param.u64 	%rd6, [fuse_cryptic_signals_param_5];
	ld.param.f32 	%f1, [fuse_cryptic_signals_param_7];
	ld.param.f32 	%f2, [fuse_cryptic_signals_param_8];
	ld.param.f32 	%f3, [fuse_cryptic_signals_param_9];
	ld.param.f32 	%f4, [fuse_cryptic_signals_param_10];
	ld.param.f32 	%f5, [fuse_cryptic_signals_param_11];
	ld.param.f32 	%f6, [fuse_cryptic_signals_param_12];
	ld.param.f32 	%f7, [fuse_cryptic_signals_param_13];
	ld.param.u64 	%rd9, [fuse_cryptic_signals_param_15];
	ld.param.u32 	%r2, [fuse_cryptic_signals_param_17];
	mov.u32 	%r3, %ctaid.x;
	mov.u32 	%r4, %ntid.x;
	mov.u32 	%r5, %tid.x;
	mad.lo.s32 	%r1, %r3, %r4, %r5;
	setp.ge.s32 	%p1, %r1, %r2;
	@%p1 bra 	$L__BB2_3;
	ld.param.u64 	%rd34, [fuse_cryptic_signals_param_14];
	ld.param.u64 	%rd33, [fuse_cryptic_signals_param_6];
	ld.param.u64 	%rd32, [fuse_cryptic_signals_param_2];
	ld.param.u64 	%rd31, [fuse_cryptic_signals_param_0];
	cvta.to.global.u64 	%rd11, %rd9;
	cvta.to.global.u64 	%rd12, %rd31;
	cvta.to.global.u64 	%rd13, %rd2;
	cvta.to.global.u64 	%rd14, %rd32;
	cvta.to.global.u64 	%rd15, %rd4;
	cvta.to.global.u64 	%rd16, %rd5;
	cvta.to.global.u64 	%rd17, %rd6;
	cvta.to.global.u64 	%rd18, %rd33;
	cvta.to.global.u64 	%rd19, %rd34;
	mul.wide.s32 	%rd20, %r1, 4;
	add.s64 	%rd21, %rd12, %rd20;
	ld.global.nc.f32 	%f8, [%rd21];
	add.s64 	%rd22, %rd13, %rd20;
	ld.global.nc.f32 	%f9, [%rd22];
	add.s64 	%rd23, %rd14, %rd20;
	ld.global.nc.f32 	%f11, [%rd23];
	add.s64 	%rd24, %rd15, %rd20;
	ld.global.nc.f32 	%f13, [%rd24];
	add.s64 	%rd25, %rd16, %rd20;
	ld.global.nc.f32 	%f14, [%rd25];
	add.s64 	%rd26, %rd17, %rd20;
	ld.global.nc.f32 	%f16, [%rd26];
	add.s64 	%rd27, %rd18, %rd20;
	ld.global.nc.f32 	%f17, [%rd27];
	div.rn.f32 	%f19, %f8, 0f40400000;
	max.f32 	%f20, %f19, 0f00000000;
	min.f32 	%f21, %f20, 0f3F800000;
	mov.f32 	%f22, 0f3F800000;
	sub.f32 	%f23, %f22, %f9;
	max.f32 	%f24, %f23, 0f00000000;
	min.f32 	%f25, %f24, 0f3F800000;
	mul.f32 	%f26, %f2, %f25;
	fma.rn.f32 	%f27, %f1, %f21, %f26;
	fma.rn.f32 	%f28, %f3, %f11, %f27;
	fma.rn.f32 	%f29, %f4, %f13, %f28;
	fma.rn.f32 	%f30, %f5, %f14, %f29;
	fma.rn.f32 	%f31, %f6, %f16, %f30;
	fma.rn.f32 	%f32, %f7, %f17, %f31;
	add.s64 	%rd28, %rd19, %rd20;
	st.global.f32 	[%rd28], %f32;
	setp.gt.f32 	%p2, %f8, 0f3F4CCCCD;
	setp.lt.f32 	%p3, %f9, 0f3F59999A;
	setp.gt.f32 	%p4, %f11, 0f3F19999A;
	or.pred  	%p5, %p3, %p4;
	and.pred  	%p6, %p2, %p5;
	selp.u32 	%r6, 1, 0, %p6;
	setp.gt.f32 	%p7, %f13, 0f3E99999A;
	or.b32  	%r7, %r6, 2;
	selp.b32 	%r8, %r7, %r6, %p7;
	setp.gt.f32 	%p8, %f14, 0f3F000000;
	or.b32  	%r9, %r8, 4;
	selp.b32 	%r10, %r9, %r8, %p8;
	setp.gt.f32 	%p9, %f16, 0f3F19999A;
	setp.gt.f32 	%p10, %f17, 0f3E99999A;
	or.b32  	%r11, %r10, 8;
	selp.b32 	%r12, %r11, %r10, %p10;
	selp.b32 	%r13, %r12, %r10, %p9;
	setp.gt.f32 	%p11, %f8, 0fBF000000;
	or.pred  	%p12, %p11, %p7;
	setp.gt.f32 	%p14, %f14, 0f3ECCCCCD;
	or.pred  	%p15, %p12, %p14;
	setp.ne.s32 	%p16, %r13, 0;
	and.pred  	%p17, %p16, %p15;
	selp.b32 	%r14, %r13, 0, %p17;
	add.s64 	%rd29, %rd11, %rd20;
	st.global.u32 	[%rd29], %r14;
	not.pred 	%p18, %p17;
	@%p18 bra 	$L__BB2_3;
	ld.param.u64 	%rd35, [fuse_cryptic_signals_param_16];
	cvta.to.global.u64 	%rd30, %rd35;
	atom.global.add.u32 	%r15, [%rd30], 1;
$L__BB2_3:
	ret;

}
	// .globl	cluster_qualified_residues
.visible .entry cluster_qualified_residues(
	.param .u64 .ptr .align 1 cluster_qualified_residues_param_0,
	.param .u64 .ptr .align 1 cluster_qualified_residues_param_1,
	.param .u64 .ptr .align 1 cluster_qualified_residues_param_2,
	.param .u32 cluster_qualified_residues_param_3,
	.param .f32 cluster_qualified_residues_param_4
)
{
	.reg .pred 	%p<18>;
	.reg .b32 	%r<66>;
	.reg .b32 	%f<51>;
	.reg .b64 	%rd<37>;

	ld.param.u64 	%rd12, [cluster_qualified_residues_param_0];
	ld.param.u64 	%rd13, [cluster_qualified_residues_param_1];
	ld.param.u64 	%rd14, [cluster_qualified_residues_param_2];
	ld.param.u32 	%r28, [cluster_qualified_residues_param_3];
	ld.param.f32 	%f5, [cluster_qualified_residues_param_4];
	cvta.to.global.u64 	%rd1, %rd14;
	cvta.to.global.u64 	%rd2, %rd12;
	cvta.to.global.u64 	%rd3, %rd13;
	mov.u32 	%r29, %ctaid.x;
	mov.u32 	%r30, %ntid.x;
	mov.u32 	%r31, %tid.x;
	mad.lo.s32 	%r55, %r29, %r30, %r31;
	setp.ge.s32 	%p1, %r55, %r28;
	@%p1 bra 	$L__BB3_26;
	mul.wide.s32 	%rd15, %r55, 4;
	add.s64 	%rd16, %rd3, %rd15;
	ld.global.nc.u32 	%r32, [%rd16];
	setp.ne.s32 	%p2, %r32, 0;
	@%p2 bra 	$L__BB3_3;
	add.s64 	%rd34, %rd1, %rd15;
	mov.b32 	%r51, -1;
	st.global.u32 	[%rd34], %r51;
	bra.uni 	$L__BB3_26;
$L__BB3_3:
	mul.lo.s32 	%r33, %r55, 3;
	mul.wide.s32 	%rd17, %r33, 4;
	add.s64 	%rd18, %rd2, %rd17;
	ld.global.nc.f32 	%f1, [%rd18];
	ld.global.nc.f32 	%f2, [%rd18+4];
	ld.global.nc.f32 	%f3, [%rd18+8];
	mul.f32 	%f4, %f5, %f5;
	setp.lt.s32 	%p3, %r55, 1;
	@%p3 bra 	$L__BB3_25;
	and.b32  	%r2, %r55, 3;
	setp.lt.u32 	%p4, %r55, 4;
	mov.b32 	%r59, 0;
	@%p4 bra 	$L__BB3_19;
	and.b32  	%r59, %r55, 2147483644;
	mov.b32 	%r52, 0;
$L__BB3_6:
	mul.wide.u32 	%rd19, %r52, 4;
	add.s64 	%rd4, %rd3, %rd19;
	ld.global.nc.u32 	%r37, [%rd4];
	setp.eq.s32 	%p5, %r37, 0;
	add.s64 	%rd5, %rd1, %rd19;
	@%p5 bra 	$L__BB3_9;
	mul.lo.s32 	%r38, %r52, 3;
	mul.wide.u32 	%rd20, %r38, 4;
	add.s64 	%rd21, %rd2, %rd20;
	ld.global.nc.f32 	%f6, [%rd21];
	sub.f32 	%f7, %f1, %f6;
	ld.global.nc.f32 	%f8, [%rd21+4];
	sub.f32 	%f9, %f2, %f8;
	ld.global.nc.f32 	%f10, [%rd21+8];
	sub.f32 	%f11, %f3, %f10;
	mul.f32 	%f12, %f9, %f9;
	fma.rn.f32 	%f13, %f7, %f7, %f12;
	fma.rn.f32 	%f14, %f11, %f11, %f13;
	setp.geu.f32 	%p6, %f14, %f4;
	@%p6 bra 	$L__BB3_9;
	ld.global.u32 	%r39, [%rd5];
	min.s32 	%r55, %r55, %r39;
$L__BB3_9:
	ld.global.nc.u32 	%r40, [%rd4+4];
	setp.eq.s32 	%p7, %r40, 0;
	@%p7 bra 	$L__BB3_12;
	mad.lo.s32 	%r41, %r52, 3, 3;
	mul.wide.u32 	%rd22, %r41, 4;
	add.s64 	%rd23, %rd2, %rd22;
	ld.global.nc.f32 	%f15, [%rd23];
	sub.f32 	%f16, %f1, %f15;
	ld.global.nc.f32 	%f17, [%rd23+4];
	sub.f32 	%f18, %f2, %f17;
	ld.global.nc.f32 	%f19, [%rd23+8];
	sub.f32 	%f20, %f3, %f19;
	mul.f32 	%f21, %f18, %f18;
	fma.rn.f32 	%f22, %f16, %f16, %f21;
	fma.rn.f32 	%f23, %f20, %f20, %f22;
	setp.geu.f32 	%p8, %f23, %f4;
	@%p8 bra 	$L__BB3_12;
	ld.global.u32 	%r42, [%rd5+4];
	min.s32 	%r55, %r55, %r42;
$L__BB3_12:
	ld.global.nc.u32 	%r43, [%rd4+8];
	setp.eq.s32 	%p9, %r43, 0;
	@%p9 bra 	$L__BB3_15;
	mad.lo.s32 	%r44, %r52, 3, 6;
	mul.wide.u32 	%rd24, %r44, 4;
	add.s64 	%rd25, %rd2, %rd24;
	ld.global.nc.f32 	%f24, [%rd25];
	sub.f32 	%f25, %f1, %f24;
	ld.global.nc.f32 	%f26, [%rd25+4];
	sub.f32 	%f27, %f2, %f26;
	ld.global.nc.f32 	%f28, [%rd25+8];
	sub.f32 	%f29, %f3, %f28;
	mul.f32 	%f30, %f27, %f27;
	fma.rn.f32 	%f31, %f25, %f25, %f30;
	fma.rn.f32 	%f32, %f29, %f29, %f31;
	setp.geu.f32 	%p10, %f32, %f4;
	@%p10 bra 	$L__BB3_15;
	ld.global.u32 	%r45, [%rd5+8];
	min.s32 	%r55, %r55, %r45;
$L__BB3_15:
	ld.global.nc.u32 	%r46, [%rd4+12];
	setp.eq.s32 	%p11, %r46, 0;
	@%p11 bra 	$L__BB3_18;
	mad.lo.s32 	%r47, %r52, 3, 9;
	mul.wide.u32 	%rd26, %r47, 4;
	add.s64 	%rd27, %rd2, %rd26;
	ld.global.nc.f32 	%f33, [%rd27];
	sub.f32 	%f34, %f1, %f33;
	ld.global.nc.f32 	%f35, [%rd27+4];
	sub.f32 	%f36, %f2, %f35;
	ld.global.nc.f32 	%f37, [%rd27+8];
	sub.f32 	%f38, %f3, %f37;
	mul.f32 	%f39, %f36, %f36;
	fma.rn.f32 	%f40, %f34, %f34, %f39;
	fma.rn.f32 	%f41, %f38, %f38, %f40;
	setp.geu.f32 	%p12, %f41, %f4;
	@%p12 bra 	$L__BB3_18;
	ld.global.u32 	%r48, [%rd5+12];
	min.s32 	%r55, %r55, %r48;
$L__BB3_18:
	add.s32 	%r52, %r52, 4;
	setp.ne.s32 	%p13, %r52, %r59;
	@%p13 bra 	$L__BB3_6;
$L__BB3_19:
	setp.eq.s32 	%p14, %r2, 0;
	@%p14 bra 	$L__BB3_25;
	mul.lo.s32 	%r62, %r59, 3;
	mul.wide.u32 	%rd28, %r59, 4;
	add.s64 	%rd36, %rd1, %rd28;
	add.s64 	%rd35, %rd3, %rd28;
	neg.s32 	%r61, %r2;
$L__BB3_21:
	.pragma "nounroll";
	ld.global.nc.u32 	%r49, [%rd35];
	setp.eq.s32 	%p15, %r49, 0;
	@%p15 bra 	$L__BB3_24;
	mul.wide.u32 	%rd29, %r62, 4;
	add.s64 	%rd30, %rd2, %rd29;
	ld.global.nc.f32 	%f42, [%rd30];
	sub.f32 	%f43, %f1, %f42;
	ld.global.nc.f32 	%f44, [%rd30+4];
	sub.f32 	%f45, %f2, %f44;
	ld.global.nc.f32 	%f46, [%rd30+8];
	sub.f32 	%f47, %f3, %f46;
	mul.f32 	%f48, %f45, %f45;
	fma.rn.f32 	%f49, %f43, %f43, %f48;
	fma.rn.f32 	%f50, %f47, %f47, %f49;
	setp.geu.f32 	%p16, %f50, %f4;
	@%p16 bra 	$L__BB3_24;
	ld.global.u32 	%r50, [%rd36];
	min.s32 	%r55, %r55, %r50;
$L__BB3_24:
	add.s32 	%r62, %r62, 3;
	add.s64 	%rd36, %rd36, 4;
	add.s64 	%rd35, %rd35, 4;
	add.s32 	%r61, %r61, 1;
	setp.ne.s32 	%p17, %r61, 0;
	@%p17 bra 	$L__BB3_21;
$L__BB3_25:
	add.s64 	%rd32, %rd1, %rd15;
	st.global.u32 	[%rd32], %r55;
$L__BB3_26:
	ret;

}
	// .globl	propagate_cluster_labels_residues
.visible .entry propagate_cluster_labels_residues(
	.param .u64 .ptr .align 1 propagate_cluster_labels_residues_param_0,
	.param .u64 .ptr .align 1 propagate_cluster_labels_residues_param_1,
	.param .u64 .ptr .align 1 propagate_cluster_labels_residues_param_2,
	.param .u64 .ptr .align 1 propagate_cluster_labels_residues_param_3,
	.param .u32 propagate_cluster_labels_residues_param_4,
	.param .f32 propagate_cluster_labels_residues_param_5
)
{
	.reg .pred 	%p<48>;
	.reg .b32 	%r<114>;
	.reg .b32 	%f<105>;
	.reg .b64 	%rd<65>;

	ld.param.u64 	%rd22, [propagate_cluster_labels_residues_param_0];
	ld.param.u64 	%rd23, [propagate_cluster_labels_residues_param_1];
	ld.param.u64 	%rd24, [propagate_cluster_labels_residues_param_2];
	ld.param.u64 	%rd25, [propagate_cluster_labels_residues_param_3];
	ld.param.u32 	%r48, [propagate_cluster_labels_residues_param_4];
	ld.param.f32 	%f5, [propagate_cluster_labels_residues_param_5];
	cvta.to.global.u64 	%rd1, %rd25;
	cvta.to.global.u64 	%rd2, %rd24;
	cvta.to.global.u64 	%rd3, %rd22;
	cvta.to.global.u64 	%rd4, %rd23;
	mov.u32 	%r49, %ctaid.x;
	mov.u32 	%r50, %ntid.x;
	mov.u32 	%r51, %tid.x;
	mad.lo.s32 	%r1, %r49, %r50, %r51;
	setp.ge.s32 	%p1, %r1, %r48;
	@%p1 bra 	$L__BB4_63;
	mul.wide.s32 	%rd26, %r1, 4;
	add.s64 	%rd27, %rd4, %rd26;
	ld.global.nc.u32 	%r52, [%rd27];
	setp.eq.s32 	%p2, %r52, 0;
	@%p2 bra 	$L__BB4_63;
	mul.lo.s32 	%r54, %r1, 3;
	mul.wide.s32 	%rd28, %r54, 4;
	add.s64 	%rd29, %rd3, %rd28;
	ld.global.nc.f32 	%f1, [%rd29];
	ld.global.nc.f32 	%f2, [%rd29+4];
	ld.global.nc.f32 	%f3, [%rd29+8];
	mul.f32 	%f4, %f5, %f5;
	add.s64 	%rd5, %rd2, %rd26;
	ld.global.u32 	%r2, [%rd5];
	min.s32 	%r3, %r1, %r48;
	setp.lt.s32 	%p3, %r3, 1;
	mov.b32 	%r106, 0;
	@%p3 bra 	$L__BB4_29;
	and.b32  	%r4, %r3, 3;
	setp.lt.u32 	%p4, %r3, 4;
	mov.b32 	%r106, 0;
	@%p4 bra 	$L__BB4_22;
	and.b32  	%r106, %r3, 2147483644;
	mov.b32 	%r101, 0;
$L__BB4_5:
	mul.wide.u32 	%rd31, %r101, 4;
	add.s64 	%rd6, %rd4, %rd31;
	ld.global.nc.u32 	%r58, [%rd6];
	setp.eq.s32 	%p5, %r58, 0;
	add.s64 	%rd7, %rd2, %rd31;
	@%p5 bra 	$L__BB4_9;
	mul.lo.s32 	%r59, %r101, 3;
	mul.wide.u32 	%rd32, %r59, 4;
	add.s64 	%rd33, %rd3, %rd32;
	ld.global.nc.f32 	%f6, [%rd33];
	sub.f32 	%f7, %f1, %f6;
	ld.global.nc.f32 	%f8, [%rd33+4];
	sub.f32 	%f9, %f2, %f8;
	ld.global.nc.f32 	%f10, [%rd33+8];
	sub.f32 	%f11, %f3, %f10;
	mul.f32 	%f12, %f9, %f9;
	fma.rn.f32 	%f13, %f7, %f7, %f12;
	fma.rn.f32 	%f14, %f11, %f11, %f13;
	setp.geu.f32 	%p6, %f14, %f4;
	@%p6 bra 	$L__BB4_9;
	ld.global.u32 	%r7, [%rd7];
	setp.ge.s32 	%p7, %r7, %r2;
	@%p7 bra 	$L__BB4_9;
	atom.global.min.s32 	%r60, [%rd5], %r7;
	mov.b32 	%r61, 1;
	st.global.u32 	[%rd1], %r61;
$L__BB4_9:
	ld.global.nc.u32 	%r62, [%rd6+4];
	setp.eq.s32 	%p8, %r62, 0;
	@%p8 bra 	$L__BB4_13;
	mad.lo.s32 	%r63, %r101, 3, 3;
	mul.wide.u32 	%rd34, %r63, 4;
	add.s64 	%rd35, %rd3, %rd34;
	ld.global.nc.f32 	%f15, [%rd35];
	sub.f32 	%f16, %f1, %f15;
	ld.global.nc.f32 	%f17, [%rd35+4];
	sub.f32 	%f18, %f2, %f17;
	ld.global.nc.f32 	%f19, [%rd35+8];
	sub.f32 	%f20, %f3, %f19;
	mul.f32 	%f21, %f18, %f18;
	fma.rn.f32 	%f22, %f16, %f16, %f21;
	fma.rn.f32 	%f23, %f20, %f20, %f22;
	setp.geu.f32 	%p9, %f23, %f4;
	@%p9 bra 	$L__BB4_13;
	ld.global.u32 	%r8, [%rd7+4];
	setp.ge.s32 	%p10, %r8, %r2;
	@%p10 bra 	$L__BB4_13;
	atom.global.min.s32 	%r64, [%rd5], %r8;
	mov.b32 	%r65, 1;
	st.global.u32 	[%rd1], %r65;
$L__BB4_13:
	ld.global.nc.u32 	%r66, [%rd6+8];
	setp.eq.s32 	%p11, %r66, 0;
	@%p11 bra 	$L__BB4_17;
	mad.lo.s32 	%r67, %r101, 3, 6;
	mul.wide.u32 	%rd36, %r67, 4;
	add.s64 	%rd37, %rd3, %rd36;
	ld.global.nc.f32 	%f24, [%rd37];
	sub.f32 	%f25, %f1, %f24;
	ld.global.nc.f32 	%f26, [%rd37+4];
	sub.f32 	%f27, %f2, %f26;
	ld.global.nc.f32 	%f28, [%rd37+8];
	sub.f32 	%f29, %f3, %f28;
	mul.f32 	%f30, %f27, %f27;
	fma.rn.f32 	%f31, %f25, %f25, %f30;
	fma.rn.f32 	%f32, %f29, %f29, %f31;
	setp.geu.f32 	%p12, %f32, %f4;
	@%p12 bra 	$L__BB4_17;
	ld.global.u32 	%r9, [%rd7+8];
	setp.ge.s32 	%p13, %r9, %r2;
	@%p13 bra 	$L__BB4_17;
	atom.global.min.s32 	%r68, [%rd5], %r9;
	mov.b32 	%r69, 1;
	st.global.u32 	[%rd1], %r69;
$L__BB4_17:
	ld.global.nc.u32 	%r70, [%rd6+12];
	setp.eq.s32 	%p14, %r70, 0;
	@%p14 bra 	$L__BB4_21;
	mad.lo.s32 	%r71, %r101, 3, 9;
	mul.wide.u32 	%rd38, %r71, 4;
	add.s64 	%rd39, %rd3, %rd38;
	ld.global.nc.f32 	%f33, [%rd39];
	sub.f32 	%f34, %f1, %f33;
	ld.global.nc.f32 	%f35, [%rd39+4];
	sub.f32 	%f36, %f2, %f35;
	ld.global.nc.f32 	%f37, [%rd39+8];
	sub.f32 	%f38, %f3, %f37;
	mul.f32 	%f39, %f36, %f36;
	fma.rn.f32 	%f40, %f34, %f34, %f39;
	fma.rn.f32 	%f41, %f38, %f38, %f40;
	setp.geu.f32 	%p15, %f41, %f4;
	@%p15 bra 	$L__BB4_21;
	ld.global.u32 	%r10, [%rd7+12];
	setp.ge.s32 	%p16, %r10, %r2;
	@%p16 bra 	$L__BB4_21;
	atom.global.min.s32 	%r72, [%rd5], %r10;
	mov.b32 	%r73, 1;
	st.global.u32 	[%rd1], %r73;
$L__BB4_21:
	add.s32 	%r101, %r101, 4;
	setp.ne.s32 	%p17, %r101, %r106;
	@%p17 bra 	$L__BB4_5;
$L__BB4_22:
	setp.eq.s32 	%p18, %r4, 0;
	@%p18 bra 	$L__BB4_29;
	mul.lo.s32 	%r105, %r106, 3;
	mul.wide.u32 	%rd40, %r106, 4;
	add.s64 	%rd62, %rd2, %rd40;
	add.s64 	%rd61, %rd4, %rd40;
	neg.s32 	%r104, %r4;
	add.s32 	%r106, %r106, %r4;
$L__BB4_24:
	.pragma "nounroll";
	ld.global.nc.u32 	%r74, [%rd61];
	setp.eq.s32 	%p19, %r74, 0;
	@%p19 bra 	$L__BB4_28;
	mul.wide.u32 	%rd41, %r105, 4;
	add.s64 	%rd42, %rd3, %rd41;
	ld.global.nc.f32 	%f42, [%rd42];
	sub.f32 	%f43, %f1, %f42;
	ld.global.nc.f32 	%f44, [%rd42+4];
	sub.f32 	%f45, %f2, %f44;
	ld.global.nc.f32 	%f46, [%rd42+8];
	sub.f32 	%f47, %f3, %f46;
	mul.f32 	%f48, %f45, %f45;
	fma.rn.f32 	%f49, %f43, %f43, %f48;
	fma.rn.f32 	%f50, %f47, %f47, %f49;
	setp.geu.f32 	%p20, %f50, %f4;
	@%p20 bra 	$L__BB4_28;
	ld.global.u32 	%r19, [%rd62];
	setp.ge.s32 	%p21, %r19, %r2;
	@%p21 bra 	$L__BB4_28;
	atom.global.min.s32 	%r75, [%rd5], %r19;
	mov.b32 	%r76, 1;
	st.global.u32 	[%rd1], %r76;
$L__BB4_28:
	add.s32 	%r105, %r105, 3;
	add.s64 	%rd62, %rd62, 4;
	add.s64 	%rd61, %rd61, 4;
	add.s32 	%r104, %r104, 1;
	setp.ne.s32 	%p22, %r104, 0;
	@%p22 bra 	$L__BB4_24;
$L__BB4_29:
	setp.ge.s32 	%p23, %r106, %r48;
	@%p23 bra 	$L__BB4_36;
	setp.eq.s32 	%p24, %r106, %r1;
	@%p24 bra 	$L__BB4_35;
	mul.wide.u32 	%rd43, %r106, 4;
	add.s64 	%rd44, %rd4, %rd43;
	ld.global.nc.u32 	%r77, [%rd44];
	setp.eq.s32 	%p25, %r77, 0;
	@%p25 bra 	$L__BB4_35;
	mul.lo.s32 	%r78, %r106, 3;
	mul.wide.u32 	%rd45, %r78, 4;
	add.s64 	%rd46, %rd3, %rd45;
	ld.global.nc.f32 	%f51, [%rd46];
	sub.f32 	%f52, %f1, %f51;
	ld.global.nc.f32 	%f53, [%rd46+4];
	sub.f32 	%f54, %f2, %f53;
	ld.global.nc.f32 	%f55, [%rd46+8];
	sub.f32 	%f56, %f3, %f55;
	mul.f32 	%f57, %f54, %f54;
	fma.rn.f32 	%f58, %f52, %f52, %f57;
	fma.rn.f32 	%f59, %f56, %f56, %f58;
	setp.geu.f32 	%p26, %f59, %f4;
	@%p26 bra 	$L__BB4_35;
	add.s64 	%rd48, %rd2, %rd43;
	ld.global.u32 	%r23, [%rd48];
	setp.ge.s32 	%p27, %r23, %r2;
	@%p27 bra 	$L__BB4_35;
	atom.global.min.s32 	%r79, [%rd5], %r23;
	mov.b32 	%r80, 1;
	st.global.u32 	[%rd1], %r80;
$L__BB4_35:
	add.s32 	%r106, %r106, 1;
$L__BB4_36:
	setp.ge.s32 	%p28, %r106, %r48;
	@%p28 bra 	$L__BB4_63;
	sub.s32 	%r81, %r48, %r106;
	and.b32  	%r26, %r81, 3;
	setp.eq.s32 	%p29, %r26, 0;
	mov.u32 	%r113, %r106;
	@%p29 bra 	$L__BB4_44;
	mul.lo.s32 	%r109, %r106, 3;
	mul.wide.u32 	%rd49, %r106, 4;
	add.s64 	%rd64, %rd2, %rd49;
	add.s64 	%rd63, %rd4, %rd49;
	neg.s32 	%r108, %r26;
	add.s32 	%r113, %r106, %r26;
$L__BB4_39:
	.pragma "nounroll";
	ld.global.nc.u32 	%r82, [%rd63];
	setp.eq.s32 	%p30, %r82, 0;
	@%p30 bra 	$L__BB4_43;
	mul.wide.u32 	%rd50, %r109, 4;
	add.s64 	%rd51, %rd3, %rd50;
	ld.global.nc.f32 	%f60, [%rd51];
	sub.f32 	%f61, %f1, %f60;
	ld.global.nc.f32 	%f62, [%rd51+4];
	sub.f32 	%f63, %f2, %f62;
	ld.global.nc.f32 	%f64, [%rd51+8];
	sub.f32 	%f65, %f3, %f64;
	mul.f32 	%f66, %f63, %f63;
	fma.rn.f32 	%f67, %f61, %f61, %f66;
	fma.rn.f32 	%f68, %f65, %f65, %f67;
	setp.geu.f32 	%p31, %f68, %f4;
	@%p31 bra 	$L__BB4_43;
	ld.global.u32 	%r32, [%rd64];
	setp.ge.s32 	%p32, %r32, %r2;
	@%p32 bra 	$L__BB4_43;
	atom.global.min.s32 	%r83, [%rd5], %r32;
	mov.b32 	%r84, 1;
	st.global.u32 	[%rd1], %r84;
$L__BB4_43:
	add.s32 	%r109, %r109, 3;
	add.s64 	%rd64, %rd64, 4;
	add.s64 	%rd63, %rd63, 4;
	add.s32 	%r108, %r108, 1;
	setp.ne.s32 	%p33, %r108, 0;
	@%p33 bra 	$L__BB4_39;
$L__BB4_44:
	sub.s32 	%r85, %r106, %r48;
	setp.gt.u32 	%p34, %r85, -4;
	@%p34 bra 	$L__BB4_63;
	mad.lo.s32 	%r112, %r113, 3, 6;
	sub.s32 	%r111, %r113, %r48;
$L__BB4_46:
	mul.wide.u32 	%rd52, %r113, 4;
	add.s64 	%rd20, %rd4, %rd52;
	ld.global.nc.u32 	%r86, [%rd20];
	setp.eq.s32 	%p35, %r86, 0;
	add.s64 	%rd21, %rd2, %rd52;
	@%p35 bra 	$L__BB4_50;
	add.s32 	%r87, %r112, -6;
	mul.wide.u32 	%rd53, %r87, 4;
	add.s64 	%rd54, %rd3, %rd53;
	ld.global.nc.f32 	%f69, [%rd54];
	sub.f32 	%f70, %f1, %f69;
	ld.global.nc.f32 	%f71, [%rd54+4];
	sub.f32 	%f72, %f2, %f71;
	ld.global.nc.f32 	%f73, [%rd54+8];
	sub.f32 	%f74, %f3, %f73;
	mul.f32 	%f75, %f72, %f72;
	fma.rn.f32 	%f76, %f70, %f70, %f75;
	fma.rn.f32 	%f77, %f74, %f74, %f76;
	setp.geu.f32 	%p36, %f77, %f4;
	@%p36 bra 	$L__BB4_50;
	ld.global.u32 	%r41, [%rd21];
	setp.ge.s32 	%p37, %r41, %r2;
	@%p37 bra 	$L__BB4_50;
	atom.global.min.s32 	%r88, [%rd5], %r41;
	mov.b32 	%r89, 1;
	st.global.u32 	[%rd1], %r89;
$L__BB4_50:
	ld.global.nc.u32 	%r90, [%rd20+4];
	setp.eq.s32 	%p38, %r90, 0;
	@%p38 bra 	$L__BB4_54;
	add.s32 	%r91, %r112, -3;
	mul.wide.u32 	%rd55, %r91, 4;
	add.s64 	%rd56, %rd3, %rd55;
	ld.global.nc.f32 	%f78, [%rd56];
	sub.f32 	%f79, %f1, %f78;
	ld.global.nc.f32 	%f80, [%rd56+4];
	sub.f32 	%f81, %f2, %f80;
	ld.global.nc.f32 	%f82, [%rd56+8];
	sub.f32 	%f83, %f3, %f82;
	mul.f32 	%f84, %f81, %f81;
	fma.rn.f32 	%f85, %f79, %f79, %f84;
	fma.rn.f32 	%f86, %f83, %f83, %f85;
	setp.geu.f32 	%p39, %f86, %f4;
	@%p39 bra 	$L__BB4_54;
	ld.global.u32 	%r42, [%rd21+4];
	setp.ge.s32 	%p40, %r42, %r2;
	@%p40 bra 	$L__BB4_54;
	atom.global.min.s32 	%r92, [%rd5], %r42;
	mov.b32 	%r93, 1;
	st.global.u32 	[%rd1], %r93;
$L__BB4_54:
	ld.global.nc.u32 	%r94, [%rd20+8];
	setp.eq.s32 	%p41, %r94, 0;
	@%p41 bra 	$L__BB4_58;
	mul.wide.u32 	%rd57, %r112, 4;
	add.s64 	%rd58, %rd3, %rd57;
	ld.global.nc.f32 	%f87, [%rd58];
	sub.f32 	%f88, %f1, %f87;
	ld.global.nc.f32 	%f89, [%rd58+4];
	sub.f32 	%f90, %f2, %f89;
	ld.global.nc.f32 	%f91, [%rd58+8];
	sub.f32 	%f92, %f3, %f91;
	mul.f32 	%f93, %f90, %f90;
	fma.rn.f32 	%f94, %f88, %f88, %f93;
	fma.rn.f32 	%f95, %f92, %f92, %f94;
	setp.geu.f32 	%p42, %f95, %f4;
	@%p42 bra 	$L__BB4_58;
	ld.global.u32 	%r43, [%rd21+8];
	setp.ge.s32 	%p43, %r43, %r2;
	@%p43 bra 	$L__BB4_58;
	atom.global.min.s32 	%r95, [%rd5], %r43;
	mov.b32 	%r96, 1;
	st.global.u32 	[%rd1], %r96;
$L__BB4_58:
	ld.global.nc.u32 	%r97, [%rd20+12];
	setp.eq.s32 	%p44, %r97, 0;
	@%p44 bra 	$L__BB4_62;
	add.s32 	%r98, %r112, 3;
	mul.wide.u32 	%rd59, %r98, 4;
	add.s64 	%rd60, %rd3, %rd59;
	ld.global.nc.f32 	%f96, [%rd60];
	sub.f32 	%f97, %f1, %f96;
	ld.global.nc.f32 	%f98, [%rd60+4];
	sub.f32 	%f99, %f2, %f98;
	ld.global.nc.f32 	%f100, [%rd60+8];
	sub.f32 	%f101, %f3, %f100;
	mul.f32 	%f102, %f99, %f99;
	fma.rn.f32 	%f103, %f97, %f97, %f102;
	fma.rn.f32 	%f104, %f101, %f101, %f103;
	setp.geu.f32 	%p45, %f104, %f4;
	@%p45 bra 	$L__BB4_62;
	ld.global.u32 	%r44, [%rd21+12];
	setp.ge.s32 	%p46, %r44, %r2;
	@%p46 bra 	$L__BB4_62;
	atom.global.min.s32 	%r99, [%rd5], %r44;
	mov.b32 	%r100, 1;
	st.global.u32 	[%rd1], %r100;
$L__BB4_62:
	add.s32 	%r113, %r113, 4;
	add.s32 	%r112, %r112, 12;
	add.s32 	%r111, %r111, 4;
	setp.ne.s32 	%p47, %r111, 0;
	@%p47 bra 	$L__BB4_46;
$L__BB4_63:
	ret;

}
	// .globl	score_candidate_clusters
.visible .entry score_candidate_clusters(
	.param .u64 .ptr .align 1 score_candidate_clusters_param_0,
	.param .u64 .ptr .align 1 score_candidate_clusters_param_1,
	.param .u64 .ptr .align 1 score_candidate_clusters_param_2,
	.param .u64 .ptr .align 1 score_candidate_clusters_param_3,
	.param .u64 .ptr .align 1 score_candidate_clusters_param_4,
	.param .u64 .ptr .align 1 score_candidate_clusters_param_5,
	.param .u64 .ptr .align 1 score_candidate_clusters_param_6,
	.param .u64 .ptr .align 1 score_candidate_clusters_param_7,
	.param .u32 score_candidate_clusters_param_8,
	.param .u32 score_candidate_clusters_param_9,
	.param .u32 score_candidate_clusters_param_10,
	.param .u32 score_candidate_clusters_param_11
)
{
	.reg .pred 	%p<6>;
	.reg .b32 	%r<12>;
	.reg .b32 	%f<9>;
	.reg .b64 	%rd<28>;

	ld.param.u64 	%rd1, [score_candidate_clusters_param_0];
	ld.param.u64 	%rd2, [score_candidate_clusters_param_1];
	ld.param.u64 	%rd3, [score_candidate_clusters_param_2];
	ld.param.u64 	%rd4, [score_candidate_clusters_param_3];
	ld.param.u64 	%rd5, [score_candidate_clusters_param_4];
	ld.param.u64 	%rd6, [score_candidate_clusters_param_5];
	ld.param.u64 	%rd7, [score_candidate_clusters_param_6];
	ld.param.u32 	%r4, [score_candidate_clusters_param_8];
	ld.param.u32 	%r3, [score_candidate_clusters_param_9];
	mov.u32 	%r5, %ctaid.x;
	mov.u32 	%r6, %ntid.x;
	mov.u32 	%r7, %tid.x;
	mad.lo.s32 	%r1, %r5, %r6, %r7;
	setp.ge.s32 	%p1, %r1, %r4;
	@%p1 bra 	$L__BB5_4;
	cvta.to.global.u64 	%rd8, %rd1;
	mul.wide.s32 	%rd9, %r1, 4;
	add.s64 	%rd10, %rd8, %rd9;
	ld.global.nc.u32 	%r2, [%rd10];
	setp.lt.s32 	%p2, %r2, 0;
	setp.ge.s32 	%p3, %r2, %r3;
	or.pred  	%p4, %p2, %p3;
	@%p4 bra 	$L__BB5_4;
	cvta.to.global.u64 	%rd11, %rd3;
	add.s64 	%rd13, %rd11, %rd9;
	ld.global.nc.u32 	%r8, [%rd13];
	setp.eq.s32 	%p5, %r8, 0;
	@%p5 bra 	$L__BB5_4;
	cvta.to.global.u64 	%rd14, %rd7;
	mul.wide.u32 	%rd15, %r2, 4;
	add.s64 	%rd16, %rd14, %rd15;
	atom.global.add.u32 	%r9, [%rd16], 1;
	cvta.to.global.u64 	%rd17, %rd5;
	add.s64 	%rd18, %rd17, %rd15;
	cvta.to.global.u64 	%rd19, %rd2;
	add.s64 	%rd21, %rd19, %rd9;
	ld.global.nc.f32 	%f1, [%rd21];
	atom.global.add.f32 	%f2, [%rd18], %f1;
	mul.lo.s32 	%r10, %r2, 3;
	cvta.to.global.u64 	%rd22, %rd6;
	mul.wide.u32 	%rd23, %r10, 4;
	add.s64 	%rd24, %rd22, %rd23;
	mul.lo.s32 	%r11, %r1, 3;
	cvta.to.global.u64 	%rd25, %rd4;
	mul.wide.s32 	%rd26, %r11, 4;
	add.s64 	%rd27, %rd25, %rd26;
	ld.global.nc.f32 	%f3, [%rd27];
	atom.global.add.f32 	%f4, [%rd24], %f3;
	ld.global.nc.f32 	%f5, [%rd27+4];
	atom.global.add.f32 	%f6, [%rd24+4], %f5;
	ld.global.nc.f32 	%f7, [%rd27+8];
	atom.global.add.f32 	%f8, [%rd24+8], %f7;
$L__BB5_4:
	ret;

}
	// .globl	finalize_clusters
.visible .entry finalize_clusters(
	.param .u64 .ptr .align 1 finalize_clusters_param_0,
	.param .u64 .ptr .align 1 finalize_clusters_param_1,
	.param .u64 .ptr .align 1 finalize_clusters_param_2,
	.param .u64 .ptr .align 1 finalize_clusters_param_3,
	.param .u64 .ptr .align 1 finalize_clusters_param_4,
	.param .u32 finalize_clusters_param_5,
	.param .u32 finalize_clusters_param_6,
	.param .u32 finalize_clusters_param_7,
	.param .f32 finalize_clusters_param_8
)
{
	.reg .pred 	%p<6>;
	.reg .b32 	%r<14>;
	.reg .b32 	%f<11>;
	.reg .b64 	%rd<24>;

	ld.param.u64 	%rd6, [finalize_clusters_param_0];
	ld.param.u64 	%rd3, [finalize_clusters_param_1];
	ld.param.u64 	%rd4, [finalize_clusters_param_2];
	ld.param.u64 	%rd7, [finalize_clusters_param_3];
	ld.param.u64 	%rd5, [finalize_clusters_param_4];
	ld.param.u32 	%r5, [finalize_clusters_param_5];
	ld.param.u32 	%r3, [finalize_clusters_param_6];
	ld.param.u32 	%r4, [finalize_clusters_param_7];
	ld.param.f32 	%f1, [finalize_clusters_param_8];
	cvta.to.global.u64 	%rd1, %rd6;
	cvta.to.global.u64 	%rd2, %rd7;
	mov.u32 	%r6, %ctaid.x;
	mov.u32 	%r7, %ntid.x;
	mov.u32 	%r8, %tid.x;
	mad.lo.s32 	%r1, %r6, %r7, %r8;
	setp.ge.s32 	%p1, %r1, %r5;
	@%p1 bra 	$L__BB6_6;
	cvta.to.global.u64 	%rd8, %rd4;
	mul.wide.s32 	%rd9, %r1, 4;
	add.s64 	%rd10, %rd8, %rd9;
	ld.global.nc.u32 	%r2, [%rd10];
	setp.lt.s32 	%p2, %r2, %r3;
	setp.gt.s32 	%p3, %r2, %r4;
	or.pred  	%p4, %p2, %p3;
	@%p4 bra 	$L__BB6_5;
	add.s64 	%rd15, %rd1, %rd9;
	ld.global.f32 	%f2, [%rd15];
	cvt.rn.f32.s32 	%f3, %r2;
	div.rn.f32 	%f4, %f2, %f3;
	st.global.f32 	[%rd15], %f4;
	mul.lo.s32 	%r10, %r1, 3;
	cvta.to.global.u64 	%rd16, %rd3;
	mul.wide.s32 	%rd17, %r10, 4;
	add.s64 	%rd18, %rd16, %rd17;
	ld.global.f32 	%f5, [%rd18];
	div.rn.f32 	%f6, %f5, %f3;
	st.global.f32 	[%rd18], %f6;
	ld.global.f32 	%f7, [%rd18+4];
	div.rn.f32 	%f8, %f7, %f3;
	st.global.f32 	[%rd18+4], %f8;
	ld.global.f32 	%f9, [%rd18+8];
	div.rn.f32 	%f10, %f9, %f3;
	st.global.f32 	[%rd18+8], %f10;
	setp.ltu.f32 	%p5, %f4, %f1;
	@%p5 bra 	$L__BB6_4;
	add.s64 	%rd20, %rd2, %rd9;
	mov.b32 	%r11, 1;
	st.global.u32 	[%rd20], %r11;
	cvta.to.global.u64 	%rd21, %rd5;
	atom.global.add.u32 	%r12, [%rd21], 1;
	bra.uni 	$L__BB6_6;
$L__BB6_4:
	add.s64 	%rd23, %rd2, %rd9;
	mov.b32 	%r13, 0;
	st.global.u32 	[%rd23], %r13;
	bra.uni 	$L__BB6_6;
$L__BB6_5:
	add.s64 	%rd12, %rd2, %rd9;
	mov.b32 	%r9, 0;
	st.global.u32 	[%rd12], %r9;
	add.s64 	%rd13, %rd1, %rd9;
	st.global.u32 	[%rd13], %r9;
$L__BB6_6:
	ret;

}
	// .globl	compute_cluster_druggability
.visible .entry compute_cluster_druggability(
	.param .u64 .ptr .align 1 compute_cluster_druggability_param_0,
	.param .u64 .ptr .align 1 compute_cluster_druggability_param_1,
	.param .u64 .ptr .align 1 compute_cluster_druggability_param_2,
	.param .u64 .ptr .align 1 compute_cluster_druggability_param_3,
	.param .u64 .ptr .align 1 compute_cluster_druggability_param_4,
	.param .u64 .ptr .align 1 compute_cluster_druggability_param_5,
	.param .u64 .ptr .align 1 compute_cluster_druggability_param_6,
	.param .u64 .ptr .align 1 compute_cluster_druggability_param_7,
	.param .u32 compute_cluster_druggability_param_8,
	.param .u32 compute_cluster_druggability_param_9,
	.param .f32 compute_cluster_druggability_param_10
)
{
	.reg .pred 	%p<11>;
	.reg .b32 	%r<30>;
	.reg .b32 	%f<72>;
	.reg .b64 	%rd<30>;
	// demoted variable
	.shared .align 4 .b8 _ZZ28compute_cluster_druggabilityE7s_hydro[1024];
	// demoted variable
	.shared .align 4 .b8 _ZZ28compute_cluster_druggabilityE6s_pack[1024];
	// demoted variable
	.shared .align 4 .b8 _ZZ28compute_cluster_druggabilityE5s_nma[1024];
	// demoted variable
	.shared .align 4 .b8 _ZZ28compute_cluster_druggabilityE7s_probe[1024];
	ld.param.u64 	%rd6, [compute_cluster_druggability_param_0];
	ld.param.u64 	%rd7, [compute_cluster_druggability_param_1];
	ld.param.u64 	%rd8, [compute_cluster_druggability_param_2];
	ld.param.u64 	%rd9, [compute_cluster_druggability_param_3];
	ld.param.u64 	%rd10, [compute_cluster_druggability_param_4];
	ld.param.u64 	%rd11, [compute_cluster_druggability_param_5];
	ld.param.u64 	%rd12, [compute_cluster_druggability_param_6];
	ld.param.u64 	%rd13, [compute_cluster_druggability_param_7];
	ld.param.u32 	%r14, [compute_cluster_druggability_param_8];
	ld.param.u32 	%r15, [compute_cluster_druggability_param_9];
	ld.param.f32 	%f17, [compute_cluster_druggability_param_10];
	mov.u32 	%r1, %ctaid.x;
	setp.ge.s32 	%p1, %r1, %r15;
	@%p1 bra 	$L__BB7_14;
	cvta.to.global.u64 	%rd14, %rd12;
	mul.wide.u32 	%rd15, %r1, 4;
	add.s64 	%rd16, %rd14, %rd15;
	ld.global.nc.u32 	%r16, [%rd16];
	setp.eq.s32 	%p2, %r16, 0;
	@%p2 bra 	$L__BB7_14;
	mov.u32 	%r2, %tid.x;
	setp.ge.s32 	%p3, %r2, %r14;
	mov.f32 	%f64, 0f00000000;
	mov.f32 	%f65, %f64;
	mov.f32 	%f66, %f64;
	mov.f32 	%f67, %f64;
	@%p3 bra 	$L__BB7_7;
	mov.u32 	%r3, %ntid.x;
	cvta.to.global.u64 	%rd1, %rd6;
	cvta.to.global.u64 	%rd2, %rd7;
	cvta.to.global.u64 	%rd3, %rd8;
	cvta.to.global.u64 	%rd4, %rd9;
	cvta.to.global.u64 	%rd5, %rd10;
	mov.f32 	%f67, 0f00000000;
	mov.u32 	%r28, %r2;
	mov.f32 	%f66, %f67;
	mov.f32 	%f65, %f67;
	mov.f32 	%f64, %f67;
$L__BB7_4:
	mul.wide.s32 	%rd17, %r28, 4;
	add.s64 	%rd18, %rd1, %rd17;
	ld.global.nc.u32 	%r17, [%rd18];
	setp.ne.s32 	%p4, %r17, %r1;
	@%p4 bra 	$L__BB7_6;
	mul.wide.s32 	%rd19, %r28, 4;
	add.s64 	%rd20, %rd2, %rd19;
	ld.global.nc.f32 	%f20, [%rd20];
	add.f32 	%f64, %f64, %f20;
	add.s64 	%rd21, %rd3, %rd19;
	ld.global.nc.f32 	%f21, [%rd21];
	mov.f32 	%f22, 0f3F800000;
	sub.f32 	%f23, %f22, %f21;
	add.f32 	%f65, %f65, %f23;
	add.s64 	%rd22, %rd4, %rd19;
	ld.global.nc.f32 	%f24, [%rd22];
	add.f32 	%f66, %f66, %f24;
	add.s64 	%rd23, %rd5, %rd19;
	ld.global.nc.f32 	%f25, [%rd23];
	add.f32 	%f67, %f67, %f25;
$L__BB7_6:
	add.s32 	%r28, %r28, %r3;
	setp.lt.s32 	%p5, %r28, %r14;
	@%p5 bra 	$L__BB7_4;
$L__BB7_7:
	shl.b32 	%r18, %r2, 2;
	mov.u32 	%r19, _ZZ28compute_cluster_druggabilityE7s_hydro;
	add.s32 	%r6, %r19, %r18;
	st.shared.f32 	[%r6], %f64;
	mov.u32 	%r20, _ZZ28compute_cluster_druggabilityE6s_pack;
	add.s32 	%r7, %r20, %r18;
	st.shared.f32 	[%r7], %f65;
	mov.u32 	%r21, _ZZ28compute_cluster_druggabilityE5s_nma;
	add.s32 	%r8, %r21, %r18;
	st.shared.f32 	[%r8], %f66;
	mov.u32 	%r22, _ZZ28compute_cluster_druggabilityE7s_probe;
	add.s32 	%r9, %r22, %r18;
	st.shared.f32 	[%r9], %f67;
	bar.sync 	0;
	mov.u32 	%r29, %ntid.x;
	setp.lt.u32 	%p6, %r29, 2;
	@%p6 bra 	$L__BB7_11;
$L__BB7_8:
	shr.u32 	%r12, %r29, 1;
	setp.ge.u32 	%p7, %r2, %r12;
	@%p7 bra 	$L__BB7_10;
	shl.b32 	%r23, %r12, 2;
	add.s32 	%r24, %r6, %r23;
	ld.shared.f32 	%f26, [%r24];
	ld.shared.f32 	%f27, [%r6];
	add.f32 	%f28, %f26, %f27;
	st.shared.f32 	[%r6], %f28;
	add.s32 	%r25, %r7, %r23;
	ld.shared.f32 	%f29, [%r25];
	ld.shared.f32 	%f30, [%r7];
	add.f32 	%f31, %f29, %f30;
	st.shared.f32 	[%r7], %f31;
	add.s32 	%r26, %r8, %r23;
	ld.shared.f32 	%f32, [%r26];
	ld.shared.f32 	%f33, [%r8];
	add.f32 	%f34, %f32, %f33;
	st.shared.f32 	[%r8], %f34;
	add.s32 	%r27, %r9, %r23;
	ld.shared.f32 	%f35, [%r27];
	ld.shared.f32 	%f36, [%r9];
	add.f32 	%f37, %f35, %f36;
	st.shared.f32 	[%r9], %f37;
$L__BB7_10:
	bar.sync 	0;
	setp.gt.u32 	%p8, %r29, 3;
	mov.u32 	%r29, %r12;
	@%p8 bra 	$L__BB7_8;
$L__BB7_11:
	setp.ne.s32 	%p9, %r2, 0;
	@%p9 bra 	$L__BB7_14;
	cvta.to.global.u64 	%rd24, %rd11;
	add.s64 	%rd26, %rd24, %rd15;
	ld.global.nc.u32 	%r13, [%rd26];
	setp.lt.s32 	%p10, %r13, 1;
	@%p10 bra 	$L__BB7_14;
	ld.shared.f32 	%f38, [_ZZ28compute_cluster_druggabilityE7s_hydro];
	cvt.rn.f32.u32 	%f39, %r13;
	div.rn.f32 	%f40, %f38, %f39;
	ld.shared.f32 	%f41, [_ZZ28compute_cluster_druggabilityE6s_pack];
	div.rn.f32 	%f42, %f41, %f39;
	ld.shared.f32 	%f43, [_ZZ28compute_cluster_druggabilityE5s_nma];
	div.rn.f32 	%f44, %f43, %f39;
	ld.shared.f32 	%f45, [_ZZ28compute_cluster_druggabilityE7s_probe];
	div.rn.f32 	%f46, %f45, %f39;
	mul.f32 	%f47, %f39, 0f43160000;
	div.rn.f32 	%f48, %f47, %f17;
	min.f32 	%f49, %f48, 0f3F800000;
	mul.f32 	%f50, %f40, 0f3E800000;
	fma.rn.f32 	%f51, %f49, 0f3E800000, %f50;
	fma.rn.f32 	%f52, %f42, 0f3E19999A, %f51;
	fma.rn.f32 	%f53, %f44, 0f3DCCCCCD, %f52;
	fma.rn.f32 	%f54, %f46, 0f3DCCCCCD, %f53;
	div.rn.f32 	%f55, %f39, 0f41200000;
	min.f32 	%f56, %f55, 0f3F800000;
	fma.rn.f32 	%f57, %f56, 0f3E19999A, %f54;
	max.f32 	%f58, %f57, 0f00000000;
	min.f32 	%f59, %f58, 0f3F800000;
	cvta.to.global.u64 	%rd27, %rd13;
	add.s64 	%rd29, %rd27, %rd15;
	st.global.f32 	[%rd29], %f59;
$L__BB7_14:
	ret;

}


// ===== COMPILED SASS (sm_100) =====

	.target	sm_100

	.elftype	@"ET_EXEC"


//--------------------- .note.nv.tkinfo           --------------------------
	.section	.note.nv.tkinfo,"",@"SHT_NOTE"
	.sectionflags	@"SHF_NOTE_NV_TKINFO"
	.tkinfo
        /*0018*/ 	.word	0x00000002
        /*0030*/ 	.string	""
        /*0030*/ 	.string	"ptxas"
        /*0030*/ 	.string	"Cuda compilation tools, release 13.0, V13.0.88"
        /*0030*/ 	.string	"Build cuda_13.0.r13.0/compiler.36424714_0"
        /*0030*/ 	.string	"-arch sm_100 -m 64 "



//--------------------- .note.nv.cuinfo           --------------------------
	.section	.note.nv.cuinfo,"",@"SHT_NOTE"
	.sectionflags	@"SHF_NOTE_NV_CUINFO"
        /*0018*/ 	.short	0x0002
        /*001a*/ 	.short	0x0064
        /*001c*/ 	.short	0x0082
	.zero		2


//--------------------- .nv.info                  --------------------------
	.section	.nv.info,"",@"SHT_CUDA_INFO"
	.align	4


	//----- nvinfo : EIATTR_REGCOUNT
	.align		4
        /*0000*/ 	.byte	0x04, 0x2f
        /*0002*/ 	.short	(.L_1 - .L_0)
	.align		4
.L_0:
        /*0004*/ 	.word	index@(compute_bfactor_zscores)
        /*0008*/ 	.word	0x00000010


	//----- nvinfo : EIATTR_FRAME_SIZE
	.align		4
.L_1:
        /*000c*/ 	.byte	0x04, 0x11
        /*000e*/ 	.short	(.L_3 - .L_2)
	.align		4
.L_2:
        /*0010*/ 	.word	index@($__internal_4_$__cuda_sm3x_div_rn_noftz_f32_slowpath)
        /*0014*/ 	.word	0x00000000


	//----- nvinfo : EIATTR_FRAME_SIZE
	.align		4
.L_3:
        /*0018*/ 	.byte	0x04, 0x11
        /*001a*/ 	.short	(.L_5 - .L_4)
	.align		4
.L_4:
        /*001c*/ 	.word	index@(compute_bfactor_zscores)
        /*0020*/ 	.word	0x00000000


	//----- nvinfo : EIATTR_REGCOUNT
	.align		4
.L_5:
        /*0024*/ 	.byte	0x04, 0x2f
        /*0026*/ 	.short	(.L_7 - .L_6)
	.align		4
.L_6:
        /*0028*/ 	.word	index@(compute_packing_density)
        /*002c*/ 	.word	0x0000000f


	//----- nvinfo : EIATTR_FRAME_SIZE
	.align		4
.L_7:
        /*0030*/ 	.byte	0x04, 0x11
        /*0032*/ 	.short	(.L_9 - .L_8)
	.align		4
.L_8:
        /*0034*/ 	.word	index@($__internal_3_$__cuda_sm3x_div_rn_noftz_f32_slowpath)
        /*0038*/ 	.word	0x00000000


	//----- nvinfo : EIATTR_FRAME_SIZE
	.align		4
.L_9:
        /*003c*/ 	.byte	0x04, 0x11
        /*003e*/ 	.short	(.L_11 - .L_10)
	.align		4
.L_10:
        /*0040*/ 	.word	index@(compute_packing_density)
        /*0044*/ 	.word	0x00000000


	//----- nvinfo : EIATTR_REGCOUNT
	.align		4
.L_11:
        /*0048*/ 	.byte	0x04, 0x2f
        /*004a*/ 	.short	(.L_13 - .L_12)
	.align		4
.L_12:
        /*004c*/ 	.word	index@(fuse_cryptic_signals)
        /*0050*/ 	.word	0x0000001a


	//----- nvinfo : EIATTR_FRAME_SIZE
	.align		4
.L_13:
        /*0054*/ 	.byte	0x04, 0x11
        /*0056*/ 	.short	(.L_15 - .L_14)
	.align		4
.L_14:
        /*0058*/ 	.word	index@($__internal_2_$__cuda_sm3x_div_rn_noftz_f32_slowpath)
        /*005c*/ 	.word	0x00000000


	//----- nvinfo : EIATTR_FRAME_SIZE
	.align		4
.L_15:
        /*0060*/ 	.byte	0x04, 0x11
        /*0062*/ 	.short	(.L_17 - .L_16)
	.align		4
.L_16:
        /*0064*/ 	.word	index@(fuse_cryptic_signals)
        /*0068*/ 	.word	0x00000000


	//----- nvinfo : EIATTR_REGCOUNT
	.align		4
.L_17:
        /*006c*/ 	.byte	0x04, 0x2f
        /*006e*/ 	.short	(.L_19 - .L_18)
	.align		4
.L_18:
        /*0070*/ 	.word	index@(cluster_qualified_residues)
        /*0074*/ 	.word	0x0000001a


	//----- nvinfo : EIATTR_FRAME_SIZE
	.align		4
.L_19:
        /*0078*/ 	.byte	0x04, 0x11
        /*007a*/ 	.short	(.L_21 - .L_20)
	.align		4
.L_20:
        /*007c*/ 	.word	index@(cluster_qualified_residues)
        /*0080*/ 	.word	0x00000000


	//----- nvinfo : EIATTR_REGCOUNT
	.align		4
.L_21:
        /*0084*/ 	.byte	0x04, 0x2f
        /*0086*/ 	.short	(.L_23 - .L_22)
	.align		4
.L_22:
        /*0088*/ 	.word	index@(propagate_cluster_labels_residues)
        /*008c*/ 	.word	0x0000001e


	//----- nvinfo : EIATTR_FRAME_SIZE
	.align		4
.L_23:
        /*0090*/ 	.byte	0x04, 0x11
        /*0092*/ 	.short	(.L_25 - .L_24)
	.align		4
.L_24:
        /*0094*/ 	.word	index@(propagate_cluster_labels_residues)
        /*0098*/ 	.word	0x00000000


	//----- nvinfo : EIATTR_REGCOUNT
	.align		4
.L_25:
        /*009c*/ 	.byte	0x04, 0x2f
        /*009e*/ 	.short	(.L_27 - .L_26)
	.align		4
.L_26:
        /*00a0*/ 	.word	index@(score_candidate_clusters)
        /*00a4*/ 	.word	0x0000001a


	//----- nvinfo : EIATTR_FRAME_SIZE
	.align		4
.L_27:
        /*00a8*/ 	.byte	0x04, 0x11
        /*00aa*/ 	.short	(.L_29 - .L_28)
	.align		4
.L_28:
        /*00ac*/ 	.word	index@(score_candidate_clusters)
        /*00b0*/ 	.word	0x00000000


	//----- nvinfo : EIATTR_REGCOUNT
	.align		4
.L_29:
        /*00b4*/ 	.byte	0x04, 0x2f
        /*00b6*/ 	.short	(.L_31 - .L_30)
	.align		4
.L_30:
        /*00b8*/ 	.word	index@(finalize_clusters)
        /*00bc*/ 	.word	0x00000016


	//----- nvinfo : EIATTR_FRAME_SIZE
	.align		4
.L_31:
        /*00c0*/ 	.byte	0x04, 0x11
        /*00c2*/ 	.short	(.L_33 - .L_32)
	.align		4
.L_32:
        /*00c4*/ 	.word	index@($__internal_1_$__cuda_sm3x_div_rn_noftz_f32_slowpath)
        /*00c8*/ 	.word	0x00000000


	//----- nvinfo : EIATTR_FRAME_SIZE
	.align		4
.L_33:
        /*00cc*/ 	.byte	0x04, 0x11
        /*00ce*/ 	.short	(.L_35 - .L_34)
	.align		4
.L_34:
        /*00d0*/ 	.word	index@(finalize_clusters)
        /*00d4*/ 	.word	0x00000000


	//----- nvinfo : EIATTR_REGCOUNT
	.align		4
.L_35:
        /*00d8*/ 	.byte	0x04, 0x2f
        /*00da*/ 	.short	(.L_37 - .L_36)
	.align		4
.L_36:
        /*00dc*/ 	.word	index@(compute_cluster_druggability)
        /*00e0*/ 	.word	0x0000001f


	//----- nvinfo : EIATTR_FRAME_SIZE
	.align		4
.L_37:
        /*00e4*/ 	.byte	0x04, 0x11
        /*00e6*/ 	.short	(.L_39 - .L_38)
	.align		4
.L_38:
        /*00e8*/ 	.word	index@($__internal_0_$__cuda_sm3x_div_rn_noftz_f32_slowpath)
        /*00ec*/ 	.word	0x00000000


	//----- nvinfo : EIATTR_FRAME_SIZE
	.align		4
.L_39:
        /*00f0*/ 	.byte	0x04, 0x11
        /*00f2*/ 	.short	(.L_41 - .L_40)
	.align		4
.L_40:
        /*00f4*/ 	.word	index@(compute_cluster_druggability)
        /*00f8*/ 	.word	0x00000000


	//----- nvinfo : EIATTR_MIN_STACK_SIZE
	.align		4
.L_41:
        /*00fc*/ 	.byte	0x04, 0x12
        /*00fe*/ 	.short	(.L_43 - .L_42)
	.align		4
.L_42:
        /*0100*/ 	.word	index@(compute_cluster_druggability)
        /*0104*/ 	.word	0x00000000


	//----- nvinfo : EIATTR_MIN_STACK_SIZE
	.align		4
.L_43:
        /*0108*/ 	.byte	0x04, 0x12
        /*010a*/ 	.short	(.L_45 - .L_44)
	.align		4
.L_44:
        /*010c*/ 	.word	index@(finalize_clusters)
        /*0110*/ 	.word	0x00000000


	//----- nvinfo : EIATTR_MIN_STACK_SIZE
	.align		4
.L_45:
        /*0114*/ 	.byte	0x04, 0x12
        /*0116*/ 	.short	(.L_47 - .L_46)
	.align		4
.L_46:
        /*0118*/ 	.word	index@(score_candidate_clusters)
        /*011c*/ 	.word	0x00000000


	//----- nvinfo : EIATTR_MIN_STACK_SIZE
	.align		4
.L_47:
        /*0120*/ 	.byte	0x04, 0x12
        /*0122*/ 	.short	(.L_49 - .L_48)
	.align		4
.L_48:
        /*0124*/ 	.word	index@(propagate_cluster_labels_residues)
        /*0128*/ 	.word	0x00000000


	//----- nvinfo : EIATTR_MIN_STACK_SIZE
	.align		4
.L_49:
        /*012c*/ 	.byte	0x04, 0x12
        /*012e*/ 	.short	(.L_51 - .L_50)
	.align		4
.L_50:
        /*0130*/ 	.word	index@(cluster_qualified_residues)
        /*0134*/ 	.word	0x00000000


	//----- nvinfo : EIATTR_MIN_STACK_SIZE
	.align		4
.L_51:
        /*0138*/ 	.byte	0x04, 0x12
        /*013a*/ 	.short	(.L_53 - .L_52)
	.align		4
.L_52:
        /*013c*/ 	.word	index@(fuse_cryptic_signals)
        /*0140*/ 	.word	0x00000000


	//----- nvinfo : EIATTR_MIN_STACK_SIZE
	.align		4
.L_53:
        /*0144*/ 	.byte	0x04, 0x12
        /*0146*/ 	.short	(.L_55 - .L_54)
	.align		4
.L_54:
        /*0148*/ 	.word	index@(compute_packing_density)
        /*014c*/ 	.word	0x00000000


	//----- nvinfo : EIATTR_MIN_STACK_SIZE
	.align		4
.L_55:
        /*0150*/ 	.byte	0x04, 0x12
        /*0152*/ 	.short	(.L_57 - .L_56)
	.align		4
.L_56:
        /*0154*/ 	.word	index@(compute_bfactor_zscores)
        /*0158*/ 	.word	0x00000000
.L_57:


//--------------------- .nv.compat                --------------------------
	.section	.nv.compat,"",@"SHT_CUDA_COMPAT_INFO"
	.align	4
        /*0000*/ 	.byte	0x02, 0x09, 0x00, 0x00, 0x02, 0x02, 0x01, 0x00, 0x02, 0x05, 0x05, 0x00, 0x03, 0x07, 0x01, 0x01
        /*0010*/ 	.byte	0x02, 0x03, 0x00, 0x00, 0x02, 0x06, 0x01, 0x00, 0x04, 0x0b, 0x08, 0x00, 0x01, 0x00, 0x00, 0x00
        /*0020*/ 	.byte	0x00, 0x00, 0x00, 0x00


//--------------------- .nv.info.compute_cluster_druggability --------------------------
	.section	.nv.info.compute_cluster_druggability,"",@"SHT_CUDA_INFO"
	.sectionflags	@""
	.align	4


	//----- nvinfo : EIATTR_CUDA_API_VERSION
	.align		4
        /*0000*/ 	.byte	0x04, 0x37
        /*0002*/ 	.short	(.L_59 - .L_58)
.L_58:
        /*0004*/ 	.word	0x00000082


	//----- nvinfo : EIATTR_KPARAM_INFO
	.align		4
.L_59:
        /*0008*/ 	.byte	0x04, 0x17
        /*000a*/ 	.short	(.L_61 - .L_60)
.L_60:
        /*000c*/ 	.word	0x00000000
        /*0010*/ 	.short	0x000a
        /*0012*/ 	.short	0x0048
        /*0014*/ 	.byte	0x00, 0xf0, 0x11, 0x00


	//----- nvinfo : EIATTR_KPARAM_INFO
	.align		4
.L_61:
        /*0018*/ 	.byte	0x04, 0x17
        /*001a*/ 	.short	(.L_63 - .L_62)
.L_62:
        /*001c*/ 	.word	0x00000000
        /*0020*/ 	.short	0x0009
        /*0022*/ 	.short	0x0044
        /*0024*/ 	.byte	0x00, 0xf0, 0x11, 0x00


	//----- nvinfo : EIATTR_KPARAM_INFO
	.align		4
.L_63:
        /*0028*/ 	.byte	0x04, 0x17
        /*002a*/ 	.short	(.L_65 - .L_64)
.L_64:
        /*002c*/ 	.word	0x00000000
        /*0030*/ 	.short	0x0008
        /*0032*/ 	.short	0x0040
        /*0034*/ 	.byte	0x00, 0xf0, 0x11, 0x00


	//----- nvinfo : EIATTR_KPARAM_INFO
	.align		4
.L_65:
        /*0038*/ 	.byte	0x04, 0x17
        /*003a*/ 	.short	(.L_67 - .L_66)
.L_66:
        /*003c*/ 	.word	0x00000000
        /*0040*/ 	.short	0x0007
        /*0042*/ 	.short	0x0038
        /*0044*/ 	.byte	0x00, 0xf5, 0x21, 0x00


	//----- nvinfo : EIATTR_KPARAM_INFO
	.align		4
.L_67:
        /*0048*/ 	.byte	0x04, 0x17
        /*004a*/ 	.short	(.L_69 - .L_68)
.L_68:
        /*004c*/ 	.word	0x00000000
        /*0050*/ 	.short	0x0006
        /*0052*/ 	.short	0x0030
        /*0054*/ 	.byte	0x00, 0xf5, 0x21, 0x00


	//----- nvinfo : EIATTR_KPARAM_INFO
	.align		4
.L_69:
        /*0058*/ 	.byte	0x04, 0x17
        /*005a*/ 	.short	(.L_71 - .L_70)
.L_70:
        /*005c*/ 	.word	0x00000000
        /*0060*/ 	.short	0x0005
        /*0062*/ 	.short	0x0028
        /*0064*/ 	.byte	0x00, 0xf5, 0x21, 0x00


	//----- nvinfo : EIATTR_KPARAM_INFO
	.align		4
.L_71:
        /*0068*/ 	.byte	0x04, 0x17
        /*006a*/ 	.short	(.L_73 - .L_72)
.L_72:
        /*006c*/ 	.word	0x00000000
        /*0070*/ 	.short	0x0004
        /*0072*/ 	.short	0x0020
        /*0074*/ 	.byte	0x00, 0xf5, 0x21, 0x00


	//----- nvinfo : EIATTR_KPARAM_INFO
	.align		4
.L_73:
        /*0078*/ 	.byte	0x04, 0x17
        /*007a*/ 	.short	(.L_75 - .L_74)
.L_74:
        /*007c*/ 	.word	0x00000000
        /*0080*/ 	.short	0x0003
        /*0082*/ 	.short	0x0018
        /*0084*/ 	.byte	0x00, 0xf5, 0x21, 0x00


	//----- nvinfo : EIATTR_KPARAM_INFO
	.align		4
.L_75:
        /*0088*/ 	.byte	0x04, 0x17
        /*008a*/ 	.short	(.L_77 - .L_76)
.L_76:
        /*008c*/ 	.word	0x00000000
        /*0090*/ 	.short	0x0002
        /*0092*/ 	.short	0x0010
        /*0094*/ 	.byte	0x00, 0xf5, 0x21, 0x00


	//----- nvinfo : EIATTR_KPARAM_INFO
	.align		4
.L_77:
        /*0098*/ 	.byte	0x04, 0x17
        /*009a*/ 	.short	(.L_79 - .L_78)
.L_78:
        /*009c*/ 	.word	0x00000000
        /*00a0*/ 	.short	0x0001
        /*00a2*/ 	.short	0x0008
        /*00a4*/ 	.byte	0x00, 0xf5, 0x21, 0x00


	//----- nvinfo : EIATTR_KPARAM_INFO
	.align		4
.L_79:
        /*00a8*/ 	.byte	0x04, 0x17
        /*00aa*/ 	.short	(.L_81 - .L_80)
.L_80:
        /*00ac*/ 	.word	0x00000000
        /*00b0*/ 	.short	0x0000
        /*00b2*/ 	.short	0x0000
        /*00b4*/ 	.byte	0x00, 0xf5, 0x21, 0x00


	//----- nvinfo : EIATTR_SPARSE_MMA_MASK
	.align		4
.L_81:
        /*00b8*/ 	.byte	0x03, 0x50
        /*00ba*/ 	.short	0x0000


	//----- nvinfo : EIATTR_MAXREG_COUNT
	.align		4
        /*00bc*/ 	.byte	0x03, 0x1b
        /*00be*/ 	.short	0x00ff


	//----- nvinfo : EIATTR_NUM_BARRIERS
	.align		4
        /*00c0*/ 	.byte	0x02, 0x4c
        /*00c2*/ 	.byte	0x01
	.zero		1


	//----- nvinfo : EIATTR_MERCURY_ISA_VERSION
	.align		4
        /*00c4*/ 	.byte	0x03, 0x5f
        /*00c6*/ 	.short	0x0101


	//----- nvinfo : EIATTR_VRC_CTA_INIT_COUNT
	.align		4
        /*00c8*/ 	.byte	0x02, 0x4a
	.zero		1
	.zero		1


	//----- nvinfo : EIATTR_EXIT_INSTR_OFFSETS
	.align		4
        /*00cc*/ 	.byte	0x04, 0x1c
        /*00ce*/ 	.short	(.L_83 - .L_82)


	//   ....[0]....
.L_82:
        /*00d0*/ 	.word	0x00000040


	//   ....[1]....
        /*00d4*/ 	.word	0x000000a0


	//   ....[2]....
        /*00d8*/ 	.word	0x00000690


	//   ....[3]....
        /*00dc*/ 	.word	0x000006e0


	//   ....[4]....
        /*00e0*/ 	.word	0x00000db0


	//----- nvinfo : EIATTR_CRS_STACK_SIZE
	.align		4
.L_83:
        /*00e4*/ 	.byte	0x04, 0x1e
        /*00e6*/ 	.short	(.L_85 - .L_84)
.L_84:
        /*00e8*/ 	.word	0x00000000


	//----- nvinfo : EIATTR_CBANK_PARAM_SIZE
	.align		4
.L_85:
        /*00ec*/ 	.byte	0x03, 0x19
        /*00ee*/ 	.short	0x004c


	//----- nvinfo : EIATTR_PARAM_CBANK
	.align		4
        /*00f0*/ 	.byte	0x04, 0x0a
        /*00f2*/ 	.short	(.L_87 - .L_86)
	.align		4
.L_86:
        /*00f4*/ 	.word	index@(.nv.constant0.compute_cluster_druggability)
        /*00f8*/ 	.short	0x0380
        /*00fa*/ 	.short	0x004c


	//----- nvinfo : EIATTR_SW_WAR
	.align		4
.L_87:
        /*00fc*/ 	.byte	0x04, 0x36
        /*00fe*/ 	.short	(.L_89 - .L_88)
.L_88:
        /*0100*/ 	.word	0x00000008
.L_89:


//--------------------- .nv.info.finalize_clusters --------------------------
	.section	.nv.info.finalize_clusters,"",@"SHT_CUDA_INFO"
	.sectionflags	@""
	.align	4


	//----- nvinfo : EIATTR_CUDA_API_VERSION
	.align		4
        /*0000*/ 	.byte	0x04, 0x37
        /*0002*/ 	.short	(.L_91 - .L_90)
.L_90:
        /*0004*/ 	.word	0x00000082


	//----- nvinfo : EIATTR_KPARAM_INFO
	.align		4
.L_91:
        /*0008*/ 	.byte	0x04, 0x17
        /*000a*/ 	.short	(.L_93 - .L_92)
.L_92:
        /*000c*/ 	.word	0x00000000
        /*0010*/ 	.short	0x0008
        /*0012*/ 	.short	0x0034
        /*0014*/ 	.byte	0x00, 0xf0, 0x11, 0x00


	//----- nvinfo : EIATTR_KPARAM_INFO
	.align		4
.L_93:
        /*0018*/ 	.byte	0x04, 0x17
        /*001a*/ 	.short	(.L_95 - .L_94)
.L_94:
        /*001c*/ 	.word	0x00000000
        /*0020*/ 	.short	0x0007
        /*0022*/ 	.short	0x0030
        /*0024*/ 	.byte	0x00, 0xf0, 0x11, 0x00


	//----- nvinfo : EIATTR_KPARAM_INFO
	.align		4
.L_95:
        /*0028*/ 	.byte	0x04, 0x17
        /*002a*/ 	.short	(.L_97 - .L_96)
.L_96:
        /*002c*/ 	.word	0x00000000
        /*0030*/ 	.short	0x0006
        /*0032*/ 	.short	0x002c
        /*0034*/ 	.byte	0x00, 0xf0, 0x11, 0x00


	//----- nvinfo : EIATTR_KPARAM_INFO
	.align		4
.L_97:
        /*0038*/ 	.byte	0x04, 0x17
        /*003a*/ 	.short	(.L_99 - .L_98)
.L_98:
        /*003c*/ 	.word	0x00000000
        /*0040*/ 	.short	0x0005
        /*0042*/ 	.short	0x0028
        /*0044*/ 	.byte	0x00, 0xf0, 0x11, 0x00


	//----- nvinfo : EIATTR_KPARAM_INFO
	.align		4
.L_99:
        /*0048*/ 	.byte	0x04, 0x17
        /*004a*/ 	.short	(.L_101 - .L_100)
.L_100:
        /*004c*/ 	.word	0x00000000
        /*0050*/ 	.short	0x0004
        /*0052*/ 	.short	0x0020
        /*0054*/ 	.byte	0x00, 0xf5, 0x21, 0x00


	//----- nvinfo : EIATTR_KPARAM_INFO
	.align		4
.L_101:
        /*0058*/ 	.byte	0x04, 0x17
        /*005a*/ 	.short	(.L_103 - .L_102)
.L_102:
        /*005c*/ 	.word	0x00000000
        /*0060*/ 	.short	0x0003
        /*0062*/ 	.short	0x0018
        /*0064*/ 	.byte	0x00, 0xf5, 0x21, 0x00


	//----- nvinfo : EIATTR_KPARAM_INFO
	.align		4
.L_103:
        /*0068*/ 	.byte	0x04, 0x17
        /*006a*/ 	.short	(.L_105 - .L_104)
.L_104:
        /*006c*/ 	.word	0x00000000
        /*0070*/ 	.short	0x0002
        /*0072*/ 	.short	0x0010
        /*0074*/ 	.byte	0x00, 0xf5, 0x21, 0x00


	//----- nvinfo : EIATTR_KPARAM_INFO
	.align		4
.L_105:
        /*0078*/ 	.byte	0x04, 0x17
        /*007a*/ 	.short	(.L_107 - .L_106)
.L_106:
        /*007c*/ 	.word	0x00000000
        /*0080*/ 	.short	0x0001
        /*0082*/ 	.short	0x0008
        /*0084*/ 	.byte	0x00, 0xf5, 0x21, 0x00


	//----- nvinfo : EIATTR_KPARAM_INFO
	.align		4
.L_107:
        /*0088*/ 	.byte	0x04, 0x17
        /*008a*/ 	.short	(.L_109 - .L_108)
.L_108:
        /*008c*/ 	.word	0x00000000
        /*0090*/ 	.short	0x0000
        /*0092*/ 	.short	0x0000
        /*0094*/ 	.byte	0x00, 0xf5, 0x21, 0x00


	//----- nvinfo : EIATTR_SPARSE_MMA_MASK
	.align		4
.L_109:
        /*0098*/ 	.byte	0x03, 0x50
        /*009a*/ 	.short	0x0000


	//----- nvinfo : EIATTR_MAXREG_COUNT
	.align		4
        /*009c*/ 	.byte	0x03, 0x1b
        /*009e*/ 	.short	0x00ff


	//----- nvinfo : EIATTR_MERCURY_ISA_VERSION
	.align		4
        /*00a0*/ 	.byte	0x03, 0x5f
        /*00a2*/ 	.short	0x0101


	//----- nvinfo : EIATTR_INT_WARP_WIDE_INSTR_OFFSETS
	.align		4
        /*00a4*/ 	.byte	0x04, 0x31
        /*00a6*/ 	.short	(.L_111 - .L_110)


	//   ....[0]....
.L_110:
        /*00a8*/ 	.word	0x000005b0


	//----- nvinfo : EIATTR_VRC_CTA_INIT_COUNT
	.align		4
.L_111:
        /*00ac*/ 	.byte	0x02, 0x4a
	.zero		1
	.zero		1


	//----- nvinfo : EIATTR_EXIT_INSTR_OFFSETS
	.align		4
        /*00b0*/ 	.byte	0x04, 0x1c
        /*00b2*/ 	.short	(.L_113 - .L_112)


	//   ....[0]....
.L_112:
        /*00b4*/ 	.word	0x00000070


	//   ....[1]....
        /*00b8*/ 	.word	0x00000640


	//   ....[2]....
        /*00bc*/ 	.word	0x00000680


	//   ....[3]....
        /*00c0*/ 	.word	0x000006f0


	//----- nvinfo : EIATTR_CRS_STACK_SIZE
	.align		4
.L_113:
        /*00c4*/ 	.byte	0x04, 0x1e
        /*00c6*/ 	.short	(.L_115 - .L_114)
.L_114:
        /*00c8*/ 	.word	0x00000000


	//----- nvinfo : EIATTR_CBANK_PARAM_SIZE
	.align		4
.L_115:
        /*00cc*/ 	.byte	0x03, 0x19
        /*00ce*/ 	.short	0x0038


	//----- nvinfo : EIATTR_PARAM_CBANK
	.align		4
        /*00d0*/ 	.byte	0x04, 0x0a
        /*00d2*/ 	.short	(.L_117 - .L_116)
	.align		4
.L_116:
        /*00d4*/ 	.word	index@(.nv.constant0.finalize_clusters)
        /*00d8*/ 	.short	0x0380
        /*00da*/ 	.short	0x0038


	//----- nvinfo : EIATTR_SW_WAR
	.align		4
.L_117:
        /*00dc*/ 	.byte	0x04, 0x36
        /*00de*/ 	.short	(.L_119 - .L_118)
.L_118:
        /*00e0*/ 	.word	0x00000008
.L_119:


//--------------------- .nv.info.score_candidate_clusters --------------------------
	.section	.nv.info.score_candidate_clusters,"",@"SHT_CUDA_INFO"
	.sectionflags	@""
	.align	4


	//----- nvinfo : EIATTR_CUDA_API_VERSION
	.align		4
        /*0000*/ 	.byte	0x04, 0x37
        /*0002*/ 	.short	(.L_121 - .L_120)
.L_120:
        /*0004*/ 	.word	0x00000082


	//----- nvinfo : EIATTR_KPARAM_INFO
	.align		4
.L_121:
        /*0008*/ 	.byte	0x04, 0x17
        /*000a*/ 	.short	(.L_123 - .L_122)
.L_122:
        /*000c*/ 	.word	0x00000000
        /*0010*/ 	.short	0x000b
        /*0012*/ 	.short	0x004c
        /*0014*/ 	.byte	0x00, 0xf0, 0x11, 0x00


	//----- nvinfo : EIATTR_KPARAM_INFO
	.align		4
.L_123:
        /*0018*/ 	.byte	0x04, 0x17
        /*001a*/ 	.short	(.L_125 - .L_124)
.L_124:
        /*001c*/ 	.word	0x00000000
        /*0020*/ 	.short	0x000a
        /*0022*/ 	.short	0x0048
        /*0024*/ 	.byte	0x00, 0xf0, 0x11, 0x00


	//----- nvinfo : EIATTR_KPARAM_INFO
	.align		4
.L_125:
        /*0028*/ 	.byte	0x04, 0x17
        /*002a*/ 	.short	(.L_127 - .L_126)
.L_126:
        /*002c*/ 	.word	0x00000000
        /*0030*/ 	.short	0x0009
        /*0032*/ 	.short	0x0044
        /*0034*/ 	.byte	0x00, 0xf0, 0x11, 0x00


	//----- nvinfo : EIATTR_KPARAM_INFO
	.align		4
.L_127:
        /*0038*/ 	.byte	0x04, 0x17
        /*003a*/ 	.short	(.L_129 - .L_128)
.L_128:
        /*003c*/ 	.word	0x00000000
        /*0040*/ 	.short	0x0008
        /*0042*/ 	.short	0x0040
        /*0044*/ 	.byte	0x00, 0xf0, 0x11, 0x00


	//----- nvinfo : EIATTR_KPARAM_INFO
	.align		4
.L_129:
        /*0048*/ 	.byte	0x04, 0x17
        /*004a*/ 	.short	(.L_131 - .L_130)
.L_130:
        /*004c*/ 	.word	0x00000000
        /*0050*/ 	.short	0x0007
        /*0052*/ 	.short	0x0038
        /*0054*/ 	.byte	0x00, 0xf5, 0x21, 0x00


	//----- nvinfo : EIATTR_KPARAM_INFO
	.align		4
.L_131:
        /*0058*/ 	.byte	0x04, 0x17
        /*005a*/ 	.short	(.L_133 - .L_132)
.L_132:
        /*005c*/ 	.word	0x00000000
        /*0060*/ 	.short	0x0006
        /*0062*/ 	.short	0x0030
        /*0064*/ 	.byte	0x00, 0xf5, 0x21, 0x00


	//----- nvinfo : EIATTR_KPARAM_INFO
	.align		4
.L_133:
        /*0068*/ 	.byte	0x04, 0x17
        /*006a*/ 	.short	(.L_135 - .L_134)
.L_134:
        /*006c*/ 	.word	0x00000000
        /*0070*/ 	.short	0x0005
        /*0072*/ 	.short	0x0028
        /*0074*/ 	.byte	0x00, 0xf5, 0x21, 0x00


	//----- nvinfo : EIATTR_KPARAM_INFO
	.align		4
.L_135:
        /*0078*/ 	.byte	0x04, 0x17
        /*007a*/ 	.short	(.L_137 - .L_136)
.L_136:
        /*007c*/ 	.word	0x00000000
        /*0080*/ 	.short	0x0004
        /*0082*/ 	.short	0x0020
        /*0084*/ 	.byte	0x00, 0xf5, 0x21, 0x00


	//----- nvinfo : EIATTR_KPARAM_INFO
	.align		4
.L_137:
        /*0088*/ 	.byte	0x04, 0x17
        /*008a*/ 	.short	(.L_139 - .L_138)
.L_138:
        /*008c*/ 	.word	0x00000000
        /*0090*/ 	.short	0x0003
        /*0092*/ 	.short	0x0018
        /*0094*/ 	.byte	0x00, 0xf5, 0x21, 0x00


	//----- nvinfo : EIATTR_KPARAM_INFO
	.align		4
.L_139:
        /*0098*/ 	.byte	0x04, 0x17
        /*009a*/ 	.short	(.L_141 - .L_140)
.L_140:
        /*009c*/ 	.word	0x00000000
        /*00a0*/ 	.short	0x0002
        /*00a2*/ 	.short	0x0010
        /*00a4*/ 	.byte	0x00, 0xf5, 0x21, 0x00


	//----- nvinfo : EIATTR_KPARAM_INFO
	.align		4
.L_141:
        /*00a8*/ 	.byte	0x04, 0x17
        /*00aa*/ 	.short	(.L_143 - .L_142)
.L_142:
        /*00ac*/ 	.word	0x00000000
        /*00b0*/ 	.short	0x0001
        /*00b2*/ 	.short	0x0008
        /*00b4*/ 	.byte	0x00, 0xf5, 0x21, 0x00


	//----- nvinfo : EIATTR_KPARAM_INFO
	.align		4
.L_143:
        /*00b8*/ 	.byte	0x04, 0x17
        /*00ba*/ 	.short	(.L_145 - .L_144)
.L_144:
        /*00bc*/ 	.word	0x00000000
        /*00c0*/ 	.short	0x0000
        /*00c2*/ 	.short	0x0000
        /*00c4*/ 	.byte	0x00, 0xf5, 0x21, 0x00


	//----- nvinfo : EIATTR_SPARSE_MMA_MASK
	.align		4
.L_145:
        /*00c8*/ 	.byte	0x03, 0x50
        /*00ca*/ 	.short	0x0000


	//----- nvinfo : EIATTR_MAXREG_COUNT
	.align		4
        /*00cc*/ 	.byte	0x03, 0x1b
        /*00ce*/ 	.short	0x00ff


	//----- nvinfo : EIATTR_MERCURY_ISA_VERSION
	.align		4
        /*00d0*/ 	.byte	0x03, 0x5f
        /*00d2*/ 	.short	0x0101


	//----- nvinfo : EIATTR_VRC_CTA_INIT_COUNT
	.align		4
        /*00d4*/ 	.byte	0x02, 0x4a
	.zero		1
	.zero		1


	//----- nvinfo : EIATTR_EXIT_INSTR_OFFSETS
	.align		4
        /*00d8*/ 	.byte	0x04, 0x1c
        /*00da*/ 	.short	(.L_147 - .L_146)


	//   ....[0]....
.L_146:
        /*00dc*/ 	.word	0x00000070


	//   ....[1]....
        /*00e0*/ 	.word	0x000000f0


	//   ....[2]....
        /*00e4*/ 	.word	0x00000140


	//   ....[3]....
        /*00e8*/ 	.word	0x000002b0


	//----- nvinfo : EIATTR_CBANK_PARAM_SIZE
	.align		4
.L_147:
        /*00ec*/ 	.byte	0x03, 0x19
        /*00ee*/ 	.short	0x0050


	//----- nvinfo : EIATTR_PARAM_CBANK
	.align		4
        /*00f0*/ 	.byte	0x04, 0x0a
        /*00f2*/ 	.short	(.L_149 - .L_148)
	.align		4
.L_148:
        /*00f4*/ 	.word	index@(.nv.constant0.score_candidate_clusters)
        /*00f8*/ 	.short	0x0380
        /*00fa*/ 	.short	0x0050


	//----- nvinfo : EIATTR_SW_WAR
	.align		4
.L_149:
        /*00fc*/ 	.byte	0x04, 0x36
        /*00fe*/ 	.short	(.L_151 - .L_150)
.L_150:
        /*0100*/ 	.word	0x00000008
.L_151:


//--------------------- .nv.info.propagate_cluster_labels_residues --------------------------
	.section	.nv.info.propagate_cluster_labels_residues,"",@"SHT_CUDA_INFO"
	.sectionflags	@""
	.align	4


	//----- nvinfo : EIATTR_CUDA_API_VERSION
	.align		4
        /*0000*/ 	.byte	0x04, 0x37
        /*0002*/ 	.short	(.L_153 - .L_152)
.L_152:
        /*0004*/ 	.word	0x00000082


	//----- nvinfo : EIATTR_KPARAM_INFO
	.align		4
.L_153:
        /*0008*/ 	.byte	0x04, 0x17
        /*000a*/ 	.short	(.L_155 - .L_154)
.L_154:
        /*000c*/ 	.word	0x00000000
        /*0010*/ 	.short	0x0005
        /*0012*/ 	.short	0x0024
        /*0014*/ 	.byte	0x00, 0xf0, 0x11, 0x00


	//----- nvinfo : EIATTR_KPARAM_INFO
	.align		4
.L_155:
        /*0018*/ 	.byte	0x04, 0x17
        /*001a*/ 	.short	(.L_157 - .L_156)
.L_156:
        /*001c*/ 	.word	0x00000000
        /*0020*/ 	.short	0x0004
        /*0022*/ 	.short	0x0020
        /*0024*/ 	.byte	0x00, 0xf0, 0x11, 0x00


	//----- nvinfo : EIATTR_KPARAM_INFO
	.align		4
.L_157:
        /*0028*/ 	.byte	0x04, 0x17
        /*002a*/ 	.short	(.L_159 - .L_158)
.L_158:
        /*002c*/ 	.word	0x00000000
        /*0030*/ 	.short	0x0003
        /*0032*/ 	.short	0x0018
        /*0034*/ 	.byte	0x00, 0xf5, 0x21, 0x00


	//----- nvinfo : EIATTR_KPARAM_INFO
	.align		4
.L_159:
        /*0038*/ 	.byte	0x04, 0x17
        /*003a*/ 	.short	(.L_161 - .L_160)
.L_160:
        /*003c*/ 	.word	0x00000000
        /*0040*/ 	.short	0x0002
        /*0042*/ 	.short	0x0010
        /*0044*/ 	.byte	0x00, 0xf5, 0x21, 0x00


	//----- nvinfo : EIATTR_KPARAM_INFO
	.align		4
.L_161:
        /*0048*/ 	.byte	0x04, 0x17
        /*004a*/ 	.short	(.L_163 - .L_162)
.L_162:
        /*004c*/ 	.word	0x00000000
        /*0050*/ 	.short	0x0001
        /*0052*/ 	.short	0x0008
        /*0054*/ 	.byte	0x00, 0xf5, 0x21, 0x00


	//----- nvinfo : EIATTR_KPARAM_INFO
	.align		4
.L_163:
        /*0058*/ 	.byte	0x04, 0x17
        /*005a*/ 	.short	(.L_165 - .L_164)
.L_164:
        /*005c*/ 	.word	0x00000000
        /*0060*/ 	.short	0x0000
        /*0062*/ 	.short	0x0000
        /*0064*/ 	.byte	0x00, 0xf5, 0x21, 0x00


	//----- nvinfo : EIATTR_SPARSE_MMA_MASK
	.align		4
.L_165:
        /*0068*/ 	.byte	0x03, 0x50
        /*006a*/ 	.short	0x0000


	//----- nvinfo : EIATTR_MAXREG_COUNT
	.align		4
        /*006c*/ 	.byte	0x03, 0x1b
        /*006e*/ 	.short	0x00ff


	//----- nvinfo : EIATTR_MERCURY_ISA_VERSION
	.align		4
        /*0070*/ 	.byte	0x03, 0x5f
        /*0072*/ 	.short	0x0101


	//----- nvinfo : EIATTR_VRC_CTA_INIT_COUNT
	.align		4
        /*0074*/ 	.byte	0x02, 0x4a
	.zero		1
	.zero		1


	//----- nvinfo : EIATTR_EXIT_INSTR_OFFSETS
	.align		4
        /*0078*/ 	.byte	0x04, 0x1c
        /*007a*/ 	.short	(.L_167 - .L_166)


	//   ....[0]....
.L_166:
        /*007c*/ 	.word	0x00000070


	//   ....[1]....
        /*0080*/ 	.word	0x000000f0


	//   ....[2]....
        /*0084*/ 	.word	0x00000ed0


	//   ....[3]....
        /*0088*/ 	.word	0x00001230


	//   ....[4]....
        /*008c*/ 	.word	0x00001940


	//----- nvinfo : EIATTR_CRS_STACK_SIZE
	.align		4
.L_167:
        /*0090*/ 	.byte	0x04, 0x1e
        /*0092*/ 	.short	(.L_169 - .L_168)
.L_168:
        /*0094*/ 	.word	0x00000000


	//----- nvinfo : EIATTR_CBANK_PARAM_SIZE
	.align		4
.L_169:
        /*0098*/ 	.byte	0x03, 0x19
        /*009a*/ 	.short	0x0028


	//----- nvinfo : EIATTR_PARAM_CBANK
	.align		4
        /*009c*/ 	.byte	0x04, 0x0a
        /*009e*/ 	.short	(.L_171 - .L_170)
	.align		4
.L_170:
        /*00a0*/ 	.word	index@(.nv.constant0.propagate_cluster_labels_residues)
        /*00a4*/ 	.short	0x0380
        /*00a6*/ 	.short	0x0028


	//----- nvinfo : EIATTR_SW_WAR
	.align		4
.L_171:
        /*00a8*/ 	.byte	0x04, 0x36
        /*00aa*/ 	.short	(.L_173 - .L_172)
.L_172:
        /*00ac*/ 	.word	0x00000008
.L_173:


//--------------------- .nv.info.cluster_qualified_residues --------------------------
	.section	.nv.info.cluster_qualified_residues,"",@"SHT_CUDA_INFO"
	.sectionflags	@""
	.align	4


	//----- nvinfo : EIATTR_CUDA_API_VERSION
	.align		4
        /*0000*/ 	.byte	0x04, 0x37
        /*0002*/ 	.short	(.L_175 - .L_174)
.L_174:
        /*0004*/ 	.word	0x00000082


	//----- nvinfo : EIATTR_KPARAM_INFO
	.align		4
.L_175:
        /*0008*/ 	.byte	0x04, 0x17
        /*000a*/ 	.short	(.L_177 - .L_176)
.L_176:
        /*000c*/ 	.word	0x00000000
        /*0010*/ 	.short	0x0004
        /*0012*/ 	.short	0x001c
        /*0014*/ 	.byte	0x00, 0xf0, 0x11, 0x00


	//----- nvinfo : EIATTR_KPARAM_INFO
	.align		4
.L_177:
        /*0018*/ 	.byte	0x04, 0x17
        /*001a*/ 	.short	(.L_179 - .L_178)
.L_178:
        /*001c*/ 	.word	0x00000000
        /*0020*/ 	.short	0x0003
        /*0022*/ 	.short	0x0018
        /*0024*/ 	.byte	0x00, 0xf0, 0x11, 0x00


	//----- nvinfo : EIATTR_KPARAM_INFO
	.align		4
.L_179:
        /*0028*/ 	.byte	0x04, 0x17
        /*002a*/ 	.short	(.L_181 - .L_180)
.L_180:
        /*002c*/ 	.word	0x00000000
        /*0030*/ 	.short	0x0002
        /*0032*/ 	.short	0x0010
        /*0034*/ 	.byte	0x00, 0xf5, 0x21, 0x00


	//----- nvinfo : EIATTR_KPARAM_INFO
	.align		4
.L_181:
        /*0038*/ 	.byte	0x04, 0x17
        /*003a*/ 	.short	(.L_183 - .L_182)
.L_182:
        /*003c*/ 	.word	0x00000000
        /*0040*/ 	.short	0x0001
        /*0042*/ 	.short	0x0008
        /*0044*/ 	.byte	0x00, 0xf5, 0x21, 0x00


	//----- nvinfo : EIATTR_KPARAM_INFO
	.align		4
.L_183:
        /*0048*/ 	.byte	0x04, 0x17
        /*004a*/ 	.short	(.L_185 - .L_184)
.L_184:
        /*004c*/ 	.word	0x00000000
        /*0050*/ 	.short	0x0000
        /*0052*/ 	.short	0x0000
        /*0054*/ 	.byte	0x00, 0xf5, 0x21, 0x00


	//----- nvinfo : EIATTR_SPARSE_MMA_MASK
	.align		4
.L_185:
        /*0058*/ 	.byte	0x03, 0x50
        /*005a*/ 	.short	0x0000


	//----- nvinfo : EIATTR_MAXREG_COUNT
	.align		4
        /*005c*/ 	.byte	0x03, 0x1b
        /*005e*/ 	.short	0x00ff


	//----- nvinfo : EIATTR_MERCURY_ISA_VERSION
	.align		4
        /*0060*/ 	.byte	0x03, 0x5f
        /*0062*/ 	.short	0x0101


	//----- nvinfo : EIATTR_VRC_CTA_INIT_COUNT
	.align		4
        /*0064*/ 	.byte	0x02, 0x4a
	.zero		1
	.zero		1


	//----- nvinfo : EIATTR_EXIT_INSTR_OFFSETS
	.align		4
        /*0068*/ 	.byte	0x04, 0x1c
        /*006a*/ 	.short	(.L_187 - .L_186)


	//   ....[0]....
.L_186:
        /*006c*/ 	.word	0x00000070


	//   ....[1]....
        /*0070*/ 	.word	0x00000130


	//   ....[2]....
        /*0074*/ 	.word	0x00000a90


	//----- nvinfo : EIATTR_CRS_STACK_SIZE
	.align		4
.L_187:
        /*0078*/ 	.byte	0x04, 0x1e
        /*007a*/ 	.short	(.L_189 - .L_188)
.L_188:
        /*007c*/ 	.word	0x00000000


	//----- nvinfo : EIATTR_CBANK_PARAM_SIZE
	.align		4
.L_189:
        /*0080*/ 	.byte	0x03, 0x19
        /*0082*/ 	.short	0x0020


	//----- nvinfo : EIATTR_PARAM_CBANK
	.align		4
        /*0084*/ 	.byte	0x04, 0x0a
        /*0086*/ 	.short	(.L_191 - .L_190)
	.align		4
.L_190:
        /*0088*/ 	.word	index@(.nv.constant0.cluster_qualified_residues)
        /*008c*/ 	.short	0x0380
        /*008e*/ 	.short	0x0020


	//----- nvinfo : EIATTR_SW_WAR
	.align		4
.L_191:
        /*0090*/ 	.byte	0x04, 0x36
        /*0092*/ 	.short	(.L_193 - .L_192)
.L_192:
        /*0094*/ 	.word	0x00000008
.L_193:


//--------------------- .nv.info.fuse_cryptic_signals --------------------------
	.section	.nv.info.fuse_cryptic_signals,"",@"SHT_CUDA_INFO"
	.sectionflags	@""
	.align	4


	//----- nvinfo : EIATTR_CUDA_API_VERSION
	.align		4
        /*0000*/ 	.byte	0x04, 0x37
        /*0002*/ 	.short	(.L_195 - .L_194)
.L_194:
        /*0004*/ 	.word	0x00000082


	//----- nvinfo : EIATTR_KPARAM_INFO
	.align		4
.L_195:
        /*0008*/ 	.byte	0x04, 0x17
        /*000a*/ 	.short	(.L_197 - .L_196)
.L_196:
        /*000c*/ 	.word	0x00000000
        /*0010*/ 	.short	0x0011
        /*0012*/ 	.short	0x0070
        /*0014*/ 	.byte	0x00, 0xf0, 0x11, 0x00


	//----- nvinfo : EIATTR_KPARAM_INFO
	.align		4
.L_197:
        /*0018*/ 	.byte	0x04, 0x17
        /*001a*/ 	.short	(.L_199 - .L_198)
.L_198:
        /*001c*/ 	.word	0x00000000
        /*0020*/ 	.short	0x0010
        /*0022*/ 	.short	0x0068
        /*0024*/ 	.byte	0x00, 0xf5, 0x21, 0x00


	//----- nvinfo : EIATTR_KPARAM_INFO
	.align		4
.L_199:
        /*0028*/ 	.byte	0x04, 0x17
        /*002a*/ 	.short	(.L_201 - .L_200)
.L_200:
        /*002c*/ 	.word	0x00000000
        /*0030*/ 	.short	0x000f
        /*0032*/ 	.short	0x0060
        /*0034*/ 	.byte	0x00, 0xf5, 0x21, 0x00


	//----- nvinfo : EIATTR_KPARAM_INFO
	.align		4
.L_201:
        /*0038*/ 	.byte	0x04, 0x17
        /*003a*/ 	.short	(.L_203 - .L_202)
.L_202:
        /*003c*/ 	.word	0x00000000
        /*0040*/ 	.short	0x000e
        /*0042*/ 	.short	0x0058
        /*0044*/ 	.byte	0x00, 0xf5, 0x21, 0x00


	//----- nvinfo : EIATTR_KPARAM_INFO
	.align		4
.L_203:
        /*0048*/ 	.byte	0x04, 0x17
        /*004a*/ 	.short	(.L_205 - .L_204)
.L_204:
        /*004c*/ 	.word	0x00000000
        /*0050*/ 	.short	0x000d
        /*0052*/ 	.short	0x0050
        /*0054*/ 	.byte	0x00, 0xf0, 0x11, 0x00


	//----- nvinfo : EIATTR_KPARAM_INFO
	.align		4
.L_205:
        /*0058*/ 	.byte	0x04, 0x17
        /*005a*/ 	.short	(.L_207 - .L_206)
.L_206:
        /*005c*/ 	.word	0x00000000
        /*0060*/ 	.short	0x000c
        /*0062*/ 	.short	0x004c
        /*0064*/ 	.byte	0x00, 0xf0, 0x11, 0x00


	//----- nvinfo : EIATTR_KPARAM_INFO
	.align		4
.L_207:
        /*0068*/ 	.byte	0x04, 0x17
        /*006a*/ 	.short	(.L_209 - .L_208)
.L_208:
        /*006c*/ 	.word	0x00000000
        /*0070*/ 	.short	0x000b
        /*0072*/ 	.short	0x0048
        /*0074*/ 	.byte	0x00, 0xf0, 0x11, 0x00


	//----- nvinfo : EIATTR_KPARAM_INFO
	.align		4
.L_209:
        /*0078*/ 	.byte	0x04, 0x17
        /*007a*/ 	.short	(.L_211 - .L_210)
.L_210:
        /*007c*/ 	.word	0x00000000
        /*0080*/ 	.short	0x000a
        /*0082*/ 	.short	0x0044
        /*0084*/ 	.byte	0x00, 0xf0, 0x11, 0x00


	//----- nvinfo : EIATTR_KPARAM_INFO
	.align		4
.L_211:
        /*0088*/ 	.byte	0x04, 0x17
        /*008a*/ 	.short	(.L_213 - .L_212)
.L_212:
        /*008c*/ 	.word	0x00000000
        /*0090*/ 	.short	0x0009
        /*0092*/ 	.short	0x0040
        /*0094*/ 	.byte	0x00, 0xf0, 0x11, 0x00


	//----- nvinfo : EIATTR_KPARAM_INFO
	.align		4
.L_213:
        /*0098*/ 	.byte	0x04, 0x17
        /*009a*/ 	.short	(.L_215 - .L_214)
.L_214:
        /*009c*/ 	.word	0x00000000
        /*00a0*/ 	.short	0x0008
        /*00a2*/ 	.short	0x003c
        /*00a4*/ 	.byte	0x00, 0xf0, 0x11, 0x00


	//----- nvinfo : EIATTR_KPARAM_INFO
	.align		4
.L_215:
        /*00a8*/ 	.byte	0x04, 0x17
        /*00aa*/ 	.short	(.L_217 - .L_216)
.L_216:
        /*00ac*/ 	.word	0x00000000
        /*00b0*/ 	.short	0x0007
        /*00b2*/ 	.short	0x0038
        /*00b4*/ 	.byte	0x00, 0xf0, 0x11, 0x00


	//----- nvinfo : EIATTR_KPARAM_INFO
	.align		4
.L_217:
        /*00b8*/ 	.byte	0x04, 0x17
        /*00ba*/ 	.short	(.L_219 - .L_218)
.L_218:
        /*00bc*/ 	.word	0x00000000
        /*00c0*/ 	.short	0x0006
        /*00c2*/ 	.short	0x0030
        /*00c4*/ 	.byte	0x00, 0xf5, 0x21, 0x00


	//----- nvinfo : EIATTR_KPARAM_INFO
	.align		4
.L_219:
        /*00c8*/ 	.byte	0x04, 0x17
        /*00ca*/ 	.short	(.L_221 - .L_220)
.L_220:
        /*00cc*/ 	.word	0x00000000
        /*00d0*/ 	.short	0x0005
        /*00d2*/ 	.short	0x0028
        /*00d4*/ 	.byte	0x00, 0xf5, 0x21, 0x00


	//----- nvinfo : EIATTR_KPARAM_INFO
	.align		4
.L_221:
        /*00d8*/ 	.byte	0x04, 0x17
        /*00da*/ 	.short	(.L_223 - .L_222)
.L_222:
        /*00dc*/ 	.word	0x00000000
        /*00e0*/ 	.short	0x0004
        /*00e2*/ 	.short	0x0020
        /*00e4*/ 	.byte	0x00, 0xf5, 0x21, 0x00


	//----- nvinfo : EIATTR_KPARAM_INFO
	.align		4
.L_223:
        /*00e8*/ 	.byte	0x04, 0x17
        /*00ea*/ 	.short	(.L_225 - .L_224)
.L_224:
        /*00ec*/ 	.word	0x00000000
        /*00f0*/ 	.short	0x0003
        /*00f2*/ 	.short	0x0018
        /*00f4*/ 	.byte	0x00, 0xf5, 0x21, 0x00


	//----- nvinfo : EIATTR_KPARAM_INFO
	.align		4
.L_225:
        /*00f8*/ 	.byte	0x04, 0x17
        /*00fa*/ 	.short	(.L_227 - .L_226)
.L_226:
        /*00fc*/ 	.word	0x00000000
        /*0100*/ 	.short	0x0002
        /*0102*/ 	.short	0x0010
        /*0104*/ 	.byte	0x00, 0xf5, 0x21, 0x00


	//----- nvinfo : EIATTR_KPARAM_INFO
	.align		4
.L_227:
        /*0108*/ 	.byte	0x04, 0x17
        /*010a*/ 	.short	(.L_229 - .L_228)
.L_228:
        /*010c*/ 	.word	0x00000000
        /*0110*/ 	.short	0x0001
        /*0112*/ 	.short	0x0008
        /*0114*/ 	.byte	0x00, 0xf5, 0x21, 0x00


	//----- nvinfo : EIATTR_KPARAM_INFO
	.align		4
.L_229:
        /*0118*/ 	.byte	0x04, 0x17
        /*011a*/ 	.short	(.L_231 - .L_230)
.L_230:
        /*011c*/ 	.word	0x00000000
        /*0120*/ 	.short	0x0000
        /*0122*/ 	.short	0x0000
        /*0124*/ 	.byte	0x00, 0xf5, 0x21, 0x00


	//----- nvinfo : EIATTR_SPARSE_MMA_MASK
	.align		4
.L_231:
        /*0128*/ 	.byte	0x03, 0x50
        /*012a*/ 	.short	0x0000


	//----- nvinfo : EIATTR_MAXREG_COUNT
	.align		4
        /*012c*/ 	.byte	0x03, 0x1b
        /*012e*/ 	.short	0x00ff


	//----- nvinfo : EIATTR_MERCURY_ISA_VERSION
	.align		4
        /*0130*/ 	.byte	0x03, 0x5f
        /*0132*/ 	.short	0x0101


	//----- nvinfo : EIATTR_INT_WARP_WIDE_INSTR_OFFSETS
	.align		4
        /*0134*/ 	.byte	0x04, 0x31
        /*0136*/ 	.short	(.L_233 - .L_232)


	//   ....[0]....
.L_232:
        /*0138*/ 	.word	0x00000500


	//----- nvinfo : EIATTR_VRC_CTA_INIT_COUNT
	.align		4
.L_233:
        /*013c*/ 	.byte	0x02, 0x4a
	.zero		1
	.zero		1


	//----- nvinfo : EIATTR_EXIT_INSTR_OFFSETS
	.align		4
        /*0140*/ 	.byte	0x04, 0x1c
        /*0142*/ 	.short	(.L_235 - .L_234)


	//   ....[0]....
.L_234:
        /*0144*/ 	.word	0x00000070


	//   ....[1]....
        /*0148*/ 	.word	0x000004d0


	//   ....[2]....
        /*014c*/ 	.word	0x00000550


	//----- nvinfo : EIATTR_CRS_STACK_SIZE
	.align		4
.L_235:
        /*0150*/ 	.byte	0x04, 0x1e
        /*0152*/ 	.short	(.L_237 - .L_236)
.L_236:
        /*0154*/ 	.word	0x00000000


	//----- nvinfo : EIATTR_CBANK_PARAM_SIZE
	.align		4
.L_237:
        /*0158*/ 	.byte	0x03, 0x19
        /*015a*/ 	.short	0x0074


	//----- nvinfo : EIATTR_PARAM_CBANK
	.align		4
        /*015c*/ 	.byte	0x04, 0x0a
        /*015e*/ 	.short	(.L_239 - .L_238)
	.align		4
.L_238:
        /*0160*/ 	.word	index@(.nv.constant0.fuse_cryptic_signals)
        /*0164*/ 	.short	0x0380
        /*0166*/ 	.short	0x0074


	//----- nvinfo : EIATTR_SW_WAR
	.align		4
.L_239:
        /*0168*/ 	.byte	0x04, 0x36
        /*016a*/ 	.short	(.L_241 - .L_240)
.L_240:
        /*016c*/ 	.word	0x00000008
.L_241:


//--------------------- .nv.info.compute_packing_density --------------------------
	.section	.nv.info.compute_packing_density,"",@"SHT_CUDA_INFO"
	.sectionflags	@""
	.align	4


	//----- nvinfo : EIATTR_CUDA_API_VERSION
	.align		4
        /*0000*/ 	.byte	0x04, 0x37
        /*0002*/ 	.short	(.L_243 - .L_242)
.L_242:
        /*0004*/ 	.word	0x00000082


	//----- nvinfo : EIATTR_KPARAM_INFO
	.align		4
.L_243:
        /*0008*/ 	.byte	0x04, 0x17
        /*000a*/ 	.short	(.L_245 - .L_244)
.L_244:
        /*000c*/ 	.word	0x00000000
        /*0010*/ 	.short	0x0004
        /*0012*/ 	.short	0x0018
        /*0014*/ 	.byte	0x00, 0xf0, 0x11, 0x00


	//----- nvinfo : EIATTR_KPARAM_INFO
	.align		4
.L_245:
        /*0018*/ 	.byte	0x04, 0x17
        /*001a*/ 	.short	(.L_247 - .L_246)
.L_246:
        /*001c*/ 	.word	0x00000000
        /*0020*/ 	.short	0x0003
        /*0022*/ 	.short	0x0014
        /*0024*/ 	.byte	0x00, 0xf0, 0x11, 0x00


	//----- nvinfo : EIATTR_KPARAM_INFO
	.align		4
.L_247:
        /*0028*/ 	.byte	0x04, 0x17
        /*002a*/ 	.short	(.L_249 - .L_248)
.L_248:
        /*002c*/ 	.word	0x00000000
        /*0030*/ 	.short	0x0002
        /*0032*/ 	.short	0x0010
        /*0034*/ 	.byte	0x00, 0xf0, 0x11, 0x00


	//----- nvinfo : EIATTR_KPARAM_INFO
	.align		4
.L_249:
        /*0038*/ 	.byte	0x04, 0x17
        /*003a*/ 	.short	(.L_251 - .L_250)
.L_250:
        /*003c*/ 	.word	0x00000000
        /*0040*/ 	.short	0x0001
        /*0042*/ 	.short	0x0008
        /*0044*/ 	.byte	0x00, 0xf5, 0x21, 0x00


	//----- nvinfo : EIATTR_KPARAM_INFO
	.align		4
.L_251:
        /*0048*/ 	.byte	0x04, 0x17
        /*004a*/ 	.short	(.L_253 - .L_252)
.L_252:
        /*004c*/ 	.word	0x00000000
        /*0050*/ 	.short	0x0000
        /*0052*/ 	.short	0x0000
        /*0054*/ 	.byte	0x00, 0xf5, 0x21, 0x00


	//----- nvinfo : EIATTR_SPARSE_MMA_MASK
	.align		4
.L_253:
        /*0058*/ 	.byte	0x03, 0x50
        /*005a*/ 	.short	0x0000


	//----- nvinfo : EIATTR_MAXREG_COUNT
	.align		4
        /*005c*/ 	.byte	0x03, 0x1b
        /*005e*/ 	.short	0x00ff


	//----- nvinfo : EIATTR_MERCURY_ISA_VERSION
	.align		4
        /*0060*/ 	.byte	0x03, 0x5f
        /*0062*/ 	.short	0x0101


	//----- nvinfo : EIATTR_VRC_CTA_INIT_COUNT
	.align		4
        /*0064*/ 	.byte	0x02, 0x4a
	.zero		1
	.zero		1


	//----- nvinfo : EIATTR_EXIT_INSTR_OFFSETS
	.align		4
        /*0068*/ 	.byte	0x04, 0x1c
        /*006a*/ 	.short	(.L_255 - .L_254)


	//   ....[0]....
.L_254:
        /*006c*/ 	.word	0x00000070


	//   ....[1]....
        /*0070*/ 	.word	0x00000310


	//----- nvinfo : EIATTR_CRS_STACK_SIZE
	.align		4
.L_255:
        /*0074*/ 	.byte	0x04, 0x1e
        /*0076*/ 	.short	(.L_257 - .L_256)
.L_256:
        /*0078*/ 	.word	0x00000000


	//----- nvinfo : EIATTR_CBANK_PARAM_SIZE
	.align		4
.L_257:
        /*007c*/ 	.byte	0x03, 0x19
        /*007e*/ 	.short	0x001c


	//----- nvinfo : EIATTR_PARAM_CBANK
	.align		4
        /*0080*/ 	.byte	0x04, 0x0a
        /*0082*/ 	.short	(.L_259 - .L_258)
	.align		4
.L_258:
        /*0084*/ 	.word	index@(.nv.constant0.compute_packing_density)
        /*0088*/ 	.short	0x0380
        /*008a*/ 	.short	0x001c


	//----- nvinfo : EIATTR_SW_WAR
	.align		4
.L_259:
        /*008c*/ 	.byte	0x04, 0x36
        /*008e*/ 	.short	(.L_261 - .L_260)
.L_260:
        /*0090*/ 	.word	0x00000008
.L_261:


//--------------------- .nv.info.compute_bfactor_zscores --------------------------
	.section	.nv.info.compute_bfactor_zscores,"",@"SHT_CUDA_INFO"
	.sectionflags	@""
	.align	4


	//----- nvinfo : EIATTR_CUDA_API_VERSION
	.align		4
        /*0000*/ 	.byte	0x04, 0x37
        /*0002*/ 	.short	(.L_263 - .L_262)
.L_262:
        /*0004*/ 	.word	0x00000082


	//----- nvinfo : EIATTR_KPARAM_INFO
	.align		4
.L_263:
        /*0008*/ 	.byte	0x04, 0x17
        /*000a*/ 	.short	(.L_265 - .L_264)
.L_264:
        /*000c*/ 	.word	0x00000000
        /*0010*/ 	.short	0x0004
        /*0012*/ 	.short	0x0018
        /*0014*/ 	.byte	0x00, 0xf0, 0x11, 0x00


	//----- nvinfo : EIATTR_KPARAM_INFO
	.align		4
.L_265:
        /*0018*/ 	.byte	0x04, 0x17
        /*001a*/ 	.short	(.L_267 - .L_266)
.L_266:
        /*001c*/ 	.word	0x00000000
        /*0020*/ 	.short	0x0003
        /*0022*/ 	.short	0x0014
        /*0024*/ 	.byte	0x00, 0xf0, 0x11, 0x00


	//----- nvinfo : EIATTR_KPARAM_INFO
	.align		4
.L_267:
        /*0028*/ 	.byte	0x04, 0x17
        /*002a*/ 	.short	(.L_269 - .L_268)
.L_268:
        /*002c*/ 	.word	0x00000000
        /*0030*/ 	.short	0x0002
        /*0032*/ 	.short	0x0010
        /*0034*/ 	.byte	0x00, 0xf0, 0x11, 0x00


	//----- nvinfo : EIATTR_KPARAM_INFO
	.align		4
.L_269:
        /*0038*/ 	.byte	0x04, 0x17
        /*003a*/ 	.short	(.L_271 - .L_270)
.L_270:
        /*003c*/ 	.word	0x00000000
        /*0040*/ 	.short	0x0001
        /*0042*/ 	.short	0x0008
        /*0044*/ 	.byte	0x00, 0xf5, 0x21, 0x00


	//----- nvinfo : EIATTR_KPARAM_INFO
	.align		4
.L_271:
        /*0048*/ 	.byte	0x04, 0x17
        /*004a*/ 	.short	(.L_273 - .L_272)
.L_272:
        /*004c*/ 	.word	0x00000000
        /*0050*/ 	.short	0x0000
        /*0052*/ 	.short	0x0000
        /*0054*/ 	.byte	0x00, 0xf5, 0x21, 0x00


	//----- nvinfo : EIATTR_SPARSE_MMA_MASK
	.align		4
.L_273:
        /*0058*/ 	.byte	0x03, 0x50
        /*005a*/ 	.short	0x0000


	//----- nvinfo : EIATTR_MAXREG_COUNT
	.align		4
        /*005c*/ 	.byte	0x03, 0x1b
        /*005e*/ 	.short	0x00ff


	//----- nvinfo : EIATTR_MERCURY_ISA_VERSION
	.align		4
        /*0060*/ 	.byte	0x03, 0x5f
        /*0062*/ 	.short	0x0101


	//----- nvinfo : EIATTR_VRC_CTA_INIT_COUNT
	.align		4
        /*0064*/ 	.byte	0x02, 0x4a
	.zero		1
	.zero		1


	//----- nvinfo : EIATTR_EXIT_INSTR_OFFSETS
	.align		4
        /*0068*/ 	.byte	0x04, 0x1c
        /*006a*/ 	.short	(.L_275 - .L_274)


	//   ....[0]....
.L_274:
        /*006c*/ 	.word	0x00000070


	//   ....[1]....
        /*0070*/ 	.word	0x00000200


	//----- nvinfo : EIATTR_CRS_STACK_SIZE
	.align		4
.L_275:
        /*0074*/ 	.byte	0x04, 0x1e
        /*0076*/ 	.short	(.L_277 - .L_276)
.L_276:
        /*0078*/ 	.word	0x00000000


	//----- nvinfo : EIATTR_CBANK_PARAM_SIZE
	.align		4
.L_277:
        /*007c*/ 	.byte	0x03, 0x19
        /*007e*/ 	.short	0x001c


	//----- nvinfo : EIATTR_PARAM_CBANK
	.align		4
        /*0080*/ 	.byte	0x04, 0x0a
        /*0082*/ 	.short	(.L_279 - .L_278)
	.align		4
.L_278:
        /*0084*/ 	.word	index@(.nv.constant0.compute_bfactor_zscores)
        /*0088*/ 	.short	0x0380
        /*008a*/ 	.short	0x001c


	//----- nvinfo : EIATTR_SW_WAR
	.align		4
.L_279:
        /*008c*/ 	.byte	0x04, 0x36
        /*008e*/ 	.short	(.L_281 - .L_280)
.L_280:
        /*0090*/ 	.word	0x00000008
.L_281:


//--------------------- .nv.callgraph             --------------------------
	.section	.nv.callgraph,"",@"SHT_CUDA_CALLGRAPH"
	.align	4
	.sectionentsize	8
	.align		4
        /*0000*/ 	.word	0x00000000
	.align		4
        /*0004*/ 	.word	0xffffffff
	.align		4
        /*0008*/ 	.word	0x00000000
	.align		4
        /*000c*/ 	.word	0xfffffffe
	.align		4
        /*0010*/ 	.word	0x00000000
	.align		4
        /*0014*/ 	.word	0xfffffffd
	.align		4
        /*0018*/ 	.word	0x00000000
	.align		4
        /*001c*/ 	.word	0xfffffffc


//--------------------- .text.compute_cluster_druggability --------------------------
	.section	.text.compute_cluster_druggability,"ax",@progbits
	.align	128
        .global         compute_cluster_druggability
        .type           compute_cluster_druggability,@function
        .size           compute_cluster_druggability,(.L_x_144 - compute_cluster_druggability)
        .other          compute_cluster_druggability,@"STO_CUDA_ENTRY STV_DEFAULT"
compute_cluster_druggability:
.text.compute_cluster_druggability:
[----:B------:R-:W-:Y:S01]  /*0000*/  LDC R1, c[0x0][0x37c] ;  /* 0x0000df00ff017b82 */ /* 0x000fe20000000800 */
[----:B------:R-:W0:Y:S01]  /*0010*/  S2R R4, SR_CTAID.X ;  /* 0x0000000000047919 */ /* 0x000e220000002500 */
[----:B------:R-:W0:Y:S02]  /*0020*/  LDCU UR4, c[0x0][0x3c4] ;  /* 0x00007880ff0477ac */ /* 0x000e240008000800 */
[----:B0-----:R-:W-:-:S13]  /*0030*/  ISETP.GE.AND P0, PT, R4, UR4, PT ;  /* 0x0000000404007c0c */ /* 0x001fda000bf06270 */
[----:B------:R-:W-:Y:S05]  /*0040*/  @P0 EXIT ;  /* 0x000000000000094d */ /* 0x000fea0003800000 */
[----:B------:R-:W0:Y:S01]  /*0050*/  LDC.64 R2, c[0x0][0x3b0] ;  /* 0x0000ec00ff027b82 */ /* 0x000e220000000a00 */
[----:B------:R-:W1:Y:S01]  /*0060*/  LDCU.64 UR10, c[0x0][0x358] ;  /* 0x00006b00ff0a77ac */ /* 0x000e620008000a00 */
[----:B0-----:R-:W-:-:S06]  /*0070*/  IMAD.WIDE.U32 R2, R4, 0x4, R2 ;  /* 0x0000000404027825 */ /* 0x001fcc00078e0002 */
[----:B-1----:R-:W2:Y:S02]  /*0080*/  LDG.E.CONSTANT R2, desc[UR10][R2.64] ;  /* 0x0000000a02027981 */ /* 0x002ea4000c1e9900 */
[----:B--2---:R-:W-:-:S13]  /*0090*/  ISETP.NE.AND P0, PT, R2, RZ, PT ;  /* 0x000000ff0200720c */ /* 0x004fda0003f05270 */
[----:B------:R-:W-:Y:S05]  /*00a0*/  @!P0 EXIT ;  /* 0x000000000000894d */ /* 0x000fea0003800000 */
[----:B------:R-:W0:Y:S01]  /*00b0*/  S2R R0, SR_TID.X ;  /* 0x0000000000007919 */ /* 0x000e220000002100 */
[----:B------:R-:W0:Y:S01]  /*00c0*/  LDCU UR4, c[0x0][0x3c0] ;  /* 0x00007800ff0477ac */ /* 0x000e220008000800 */
[----:B------:R-:W-:Y:S01]  /*00d0*/  BSSY.RECONVERGENT B0, `(.L_x_0) ;  /* 0x0000027000007945 */ /* 0x000fe20003800200 */
[----:B------:R-:W-:Y:S01]  /*00e0*/  IMAD.MOV.U32 R26, RZ, RZ, RZ ;  /* 0x000000ffff1a7224 */ /* 0x000fe200078e00ff */
[----:B------:R-:W-:Y:S01]  /*00f0*/  CS2R R24, SRZ ;  /* 0x0000000000187805 */ /* 0x000fe2000001ff00 */
[----:B------:R-:W1:Y:S01]  /*0100*/  LDCU UR5, c[0x0][0x3c0] ;  /* 0x00007800ff0577ac */ /* 0x000e620008000800 */
[----:B------:R-:W-:Y:S01]  /*0110*/  IMAD.MOV.U32 R23, RZ, RZ, RZ ;  /* 0x000000ffff177224 */ /* 0x000fe200078e00ff */
[----:B0-----:R-:W-:-:S13]  /*0120*/  ISETP.GE.AND P0, PT, R0, UR4, PT ;  /* 0x0000000400007c0c */ /* 0x001fda000bf06270 */
[----:B-1----:R-:W-:Y:S05]  /*0130*/  @P0 BRA `(.L_x_1) ;  /* 0x0000000000800947 */ /* 0x002fea0003800000 */
[----:B------:R-:W0:Y:S01]  /*0140*/  LDC R22, c[0x0][0x360] ;  /* 0x0000d800ff167b82 */ /* 0x000e220000000800 */
[----:B------:R-:W-:Y:S02]  /*0150*/  HFMA2 R23, -RZ, RZ, 0, 0 ;  /* 0x00000000ff177431 */ /* 0x000fe400000001ff */
[----:B------:R-:W-:Y:S01]  /*0160*/  IMAD.MOV.U32 R5, RZ, RZ, R0 ;  /* 0x000000ffff057224 */ /* 0x000fe200078e0000 */
[----:B------:R-:W-:Y:S01]  /*0170*/  CS2R R24, SRZ ;  /* 0x0000000000187805 */ /* 0x000fe2000001ff00 */
[----:B------:R-:W-:-:S03]  /*0180*/  IMAD.MOV.U32 R26, RZ, RZ, RZ ;  /* 0x000000ffff1a7224 */ /* 0x000fc600078e00ff */
[----:B------:R-:W1:Y:S08]  /*0190*/  LDC.64 R2, c[0x0][0x380] ;  /* 0x0000e000ff027b82 */ /* 0x000e700000000a00 */
[----:B------:R-:W2:Y:S08]  /*01a0*/  LDC.64 R6, c[0x0][0x388] ;  /* 0x0000e200ff067b82 */ /* 0x000eb00000000a00 */
[----:B------:R-:W3:Y:S08]  /*01b0*/  LDC.64 R8, c[0x0][0x3a0] ;  /* 0x0000e800ff087b82 */ /* 0x000ef00000000a00 */
[----:B------:R-:W4:Y:S08]  /*01c0*/  LDC.64 R10, c[0x0][0x390] ;  /* 0x0000e400ff0a7b82 */ /* 0x000f300000000a00 */
[----:B------:R-:W0:Y:S02]  /*01d0*/  LDC.64 R12, c[0x0][0x398] ;  /* 0x0000e600ff0c7b82 */ /* 0x000e240000000a00 */
.L_x_4:
[----:B-1----:R-:W-:-:S06]  /*01e0*/  IMAD.WIDE R14, R5, 0x4, R2 ;  /* 0x00000004050e7825 */ /* 0x002fcc00078e0202 */
[----:B------:R-:W5:Y:S01]  /*01f0*/  LDG.E.CONSTANT R15, desc[UR10][R14.64] ;  /* 0x0000000a0e0f7981 */ /* 0x000f62000c1e9900 */
[----:B------:R-:W-:Y:S01]  /*0200*/  BSSY.RECONVERGENT B1, `(.L_x_2) ;  /* 0x0000010000017945 */ /* 0x000fe20003800200 */
[----:B-----5:R-:W-:-:S13]  /*0210*/  ISETP.NE.AND P0, PT, R15, R4, PT ;  /* 0x000000040f00720c */ /* 0x020fda0003f05270 */
[----:B------:R-:W-:Y:S05]  /*0220*/  @P0 BRA `(.L_x_3) ;  /* 0x0000000000340947 */ /* 0x000fea0003800000 */
[----:B----4-:R-:W-:-:S04]  /*0230*/  IMAD.WIDE R18, R5, 0x4, R10 ;  /* 0x0000000405127825 */ /* 0x010fc800078e020a */
[C---:B--2---:R-:W-:Y:S02]  /*0240*/  IMAD.WIDE R14, R5.reuse, 0x4, R6 ;  /* 0x00000004050e7825 */ /* 0x044fe400078e0206 */
[----:B------:R-:W2:Y:S02]  /*0250*/  LDG.E.CONSTANT R18, desc[UR10][R18.64] ;  /* 0x0000000a12127981 */ /* 0x000ea4000c1e9900 */
[C---:B0-----:R-:W-:Y:S02]  /*0260*/  IMAD.WIDE R16, R5.reuse, 0x4, R12 ;  /* 0x0000000405107825 */ /* 0x041fe400078e020c */
[----:B------:R-:W4:Y:S02]  /*0270*/  LDG.E.CONSTANT R15, desc[UR10][R14.64] ;  /* 0x0000000a0e0f7981 */ /* 0x000f24000c1e9900 */
[----:B---3--:R-:W-:Y:S02]  /*0280*/  IMAD.WIDE R20, R5, 0x4, R8 ;  /* 0x0000000405147825 */ /* 0x008fe400078e0208 */
[----:B------:R-:W3:Y:S04]  /*0290*/  LDG.E.CONSTANT R17, desc[UR10][R16.64] ;  /* 0x0000000a10117981 */ /* 0x000ee8000c1e9900 */
[----:B------:R-:W5:Y:S01]  /*02a0*/  LDG.E.CONSTANT R20, desc[UR10][R20.64] ;  /* 0x0000000a14147981 */ /* 0x000f62000c1e9900 */
[----:B--2---:R-:W-:Y:S01]  /*02b0*/  FADD R28, -R18, 1 ;  /* 0x3f800000121c7421 */ /* 0x004fe20000000100 */
[----:B----4-:R-:W-:-:S03]  /*02c0*/  FADD R26, R26, R15 ;  /* 0x0000000f1a1a7221 */ /* 0x010fc60000000000 */
[----:B------:R-:W-:Y:S01]  /*02d0*/  FADD R25, R25, R28 ;  /* 0x0000001c19197221 */ /* 0x000fe20000000000 */
[----:B---3--:R-:W-:Y:S01]  /*02e0*/  FADD R24, R24, R17 ;  /* 0x0000001118187221 */ /* 0x008fe20000000000 */
[----:B-----5:R-:W-:-:S07]  /*02f0*/  FADD R23, R23, R20 ;  /* 0x0000001417177221 */ /* 0x020fce0000000000 */
.L_x_3:
[----:B------:R-:W-:Y:S05]  /*0300*/  BSYNC.RECONVERGENT B1 ;  /* 0x0000000000017941 */ /* 0x000fea0003800200 */
.L_x_2:
[----:B0-----:R-:W-:-:S04]  /*0310*/  IADD3 R5, PT, PT, R22, R5, RZ ;  /* 0x0000000516057210 */ /* 0x001fc80007ffe0ff */
[----:B------:R-:W-:-:S13]  /*0320*/  ISETP.GE.AND P0, PT, R5, UR5, PT ;  /* 0x0000000505007c0c */ /* 0x000fda000bf06270 */
[----:B------:R-:W-:Y:S05]  /*0330*/  @!P0 BRA `(.L_x_4) ;  /* 0xfffffffc00a88947 */ /* 0x000fea000383ffff */
.L_x_1:
[----:B------:R-:W-:Y:S05]  /*0340*/  BSYNC.RECONVERGENT B0 ;  /* 0x0000000000007941 */ /* 0x000fea0003800200 */
.L_x_0:
[----:B------:R-:W0:Y:S01]  /*0350*/  S2UR UR7, SR_CgaCtaId ;  /* 0x00000000000779c3 */ /* 0x000e220000008800 */
[----:B------:R-:W-:Y:S02]  /*0360*/  UMOV UR4, 0x400 ;  /* 0x0000040000047882 */ /* 0x000fe40000000000 */
[----:B------:R-:W-:Y:S02]  /*0370*/  UIADD3 UR5, UPT, UPT, UR4, 0x400, URZ ;  /* 0x0000040004057890 */ /* 0x000fe4000fffe0ff */
[----:B------:R-:W-:Y:S02]  /*0380*/  UIADD3 UR6, UPT, UPT, UR4, 0x800, URZ ;  /* 0x0000080004067890 */ /* 0x000fe4000fffe0ff */
[----:B0-----:R-:W-:Y:S02]  /*0390*/  ULEA UR8, UR7, UR4, 0x18 ;  /* 0x0000000407087291 */ /* 0x001fe4000f8ec0ff */
[----:B------:R-:W-:Y:S02]  /*03a0*/  UIADD3 UR4, UPT, UPT, UR4, 0xc00, URZ ;  /* 0x00000c0004047890 */ /* 0x000fe4000fffe0ff */
[----:B------:R-:W-:-:S02]  /*03b0*/  ULEA UR5, UR7, UR5, 0x18 ;  /* 0x0000000507057291 */ /* 0x000fc4000f8ec0ff */
[----:B------:R-:W-:Y:S01]  /*03c0*/  ULEA UR4, UR7, UR4, 0x18 ;  /* 0x0000000407047291 */ /* 0x000fe2000f8ec0ff */
[C---:B------:R-:W-:Y:S01]  /*03d0*/  LEA R3, R0.reuse, UR8, 0x2 ;  /* 0x0000000800037c11 */ /* 0x040fe2000f8e10ff */
[----:B------:R-:W-:Y:S02]  /*03e0*/  ULEA UR6, UR7, UR6, 0x18 ;  /* 0x0000000607067291 */ /* 0x000fe4000f8ec0ff */
[C---:B------:R-:W-:Y:S02]  /*03f0*/  LEA R2, R0.reuse, UR5, 0x2 ;  /* 0x0000000500027c11 */ /* 0x040fe4000f8e10ff */
[C---:B--2---:R-:W-:Y:S01]  /*0400*/  LEA R6, R0.reuse, UR4, 0x2 ;  /* 0x0000000400067c11 */ /* 0x044fe2000f8e10ff */
[----:B------:R0:W-:Y:S01]  /*0410*/  STS [R3], R26 ;  /* 0x0000001a03007388 */ /* 0x0001e20000000800 */
[----:B------:R-:W-:-:S03]  /*0420*/  LEA R5, R0, UR6, 0x2 ;  /* 0x0000000600057c11 */ /* 0x000fc6000f8e10ff */
[----:B------:R-:W1:Y:S01]  /*0430*/  LDCU UR4, c[0x0][0x360] ;  /* 0x00006c00ff0477ac */ /* 0x000e620008000800 */
[----:B------:R0:W-:Y:S04]  /*0440*/  STS [R2], R25 ;  /* 0x0000001902007388 */ /* 0x0001e80000000800 */
[----:B------:R0:W-:Y:S04]  /*0450*/  STS [R5], R24 ;  /* 0x0000001805007388 */ /* 0x0001e80000000800 */
[----:B------:R0:W-:Y:S01]  /*0460*/  STS [R6], R23 ;  /* 0x0000001706007388 */ /* 0x0001e20000000800 */
[----:B-1----:R-:W-:Y:S01]  /*0470*/  UISETP.GE.U32.AND UP0, UPT, UR4, 0x2, UPT ;  /* 0x000000020400788c */ /* 0x002fe2000bf06070 */
[----:B------:R-:W-:Y:S08]  /*0480*/  BAR.SYNC.DEFER_BLOCKING 0x0 ;  /* 0x0000000000007b1d */ /* 0x000ff00000010000 */
[----:B0-----:R-:W-:Y:S05]  /*0490*/  BRA.U !UP0, `(.L_x_5) ;  /* 0x0000000108787547 */ /* 0x001fea000b800000 */
[----:B------:R-:W-:-:S07]  /*04a0*/  IMAD.U32 R7, RZ, RZ, UR4 ;  /* 0x00000004ff077e24 */ /* 0x000fce000f8e00ff */
.L_x_8:
[----:B------:R-:W-:Y:S01]  /*04b0*/  SHF.R.U32.HI R15, RZ, 0x1, R7 ;  /* 0x00000001ff0f7819 */ /* 0x000fe20000011607 */
[----:B------:R-:W-:Y:S03]  /*04c0*/  BSSY.RECONVERGENT B0, `(.L_x_6) ;  /* 0x0000017000007945 */ /* 0x000fe60003800200 */
[----:B------:R-:W-:-:S13]  /*04d0*/  ISETP.GE.U32.AND P0, PT, R0, R15, PT ;  /* 0x0000000f0000720c */ /* 0x000fda0003f06070 */
[----:B0-----:R-:W-:Y:S05]  /*04e0*/  @P0 BRA `(.L_x_7) ;  /* 0x0000000000500947 */ /* 0x001fea0003800000 */
[C---:B---3--:R-:W-:Y:S01]  /*04f0*/  LEA R8, R15.reuse, R3, 0x2 ;  /* 0x000000030f087211 */ /* 0x048fe200078e10ff */
[----:B------:R-:W-:Y:S05]  /*0500*/  LDS R9, [R3] ;  /* 0x0000000003097984 */ /* 0x000fea0000000800 */
[----:B------:R-:W4:Y:S02]  /*0510*/  LDS R8, [R8] ;  /* 0x0000000008087984 */ /* 0x000f240000000800 */
[----:B----4-:R-:W-:Y:S01]  /*0520*/  FADD R10, R8, R9 ;  /* 0x00000009080a7221 */ /* 0x010fe20000000000 */
[----:B------:R-:W-:-:S04]  /*0530*/  IMAD R9, R15, 0x4, R2 ;  /* 0x000000040f097824 */ /* 0x000fc800078e0202 */
[----:B------:R-:W-:Y:S04]  /*0540*/  STS [R3], R10 ;  /* 0x0000000a03007388 */ /* 0x000fe80000000800 */
[----:B------:R-:W-:Y:S04]  /*0550*/  LDS R9, [R9] ;  /* 0x0000000009097984 */ /* 0x000fe80000000800 */
[----:B------:R-:W0:Y:S02]  /*0560*/  LDS R12, [R2] ;  /* 0x00000000020c7984 */ /* 0x000e240000000800 */
[----:B0-----:R-:W-:Y:S01]  /*0570*/  FADD R11, R9, R12 ;  /* 0x0000000c090b7221 */ /* 0x001fe20000000000 */
[----:B------:R-:W-:-:S04]  /*0580*/  LEA R12, R15, R5, 0x2 ;  /* 0x000000050f0c7211 */ /* 0x000fc800078e10ff */
[----:B------:R-:W-:Y:S04]  /*0590*/  STS [R2], R11 ;  /* 0x0000000b02007388 */ /* 0x000fe80000000800 */
[----:B------:R-:W-:Y:S04]  /*05a0*/  LDS R12, [R12] ;  /* 0x000000000c0c7984 */ /* 0x000fe80000000800 */
[----:B------:R-:W0:Y:S02]  /*05b0*/  LDS R13, [R5] ;  /* 0x00000000050d7984 */ /* 0x000e240000000800 */
[----:B0-----:R-:W-:Y:S01]  /*05c0*/  FADD R8, R12, R13 ;  /* 0x0000000d0c087221 */ /* 0x001fe20000000000 */
[----:B------:R-:W-:-:S04]  /*05d0*/  IMAD R13, R15, 0x4, R6 ;  /* 0x000000040f0d7824 */ /* 0x000fc800078e0206 */
[----:B------:R-:W-:Y:S04]  /*05e0*/  STS [R5], R8 ;  /* 0x0000000805007388 */ /* 0x000fe80000000800 */
[----:B------:R-:W-:Y:S04]  /*05f0*/  LDS R13, [R13] ;  /* 0x000000000d0d7984 */ /* 0x000fe80000000800 */
[----:B------:R-:W0:Y:S02]  /*0600*/  LDS R10, [R6] ;  /* 0x00000000060a7984 */ /* 0x000e240000000800 */
[----:B0-----:R-:W-:-:S05]  /*0610*/  FADD R9, R13, R10 ;  /* 0x0000000a0d097221 */ /* 0x001fca0000000000 */
[----:B------:R0:W-:Y:S02]  /*0620*/  STS [R6], R9 ;  /* 0x0000000906007388 */ /* 0x0001e40000000800 */
.L_x_7:
[----:B------:R-:W-:Y:S05]  /*0630*/  BSYNC.RECONVERGENT B0 ;  /* 0x0000000000007941 */ /* 0x000fea0003800200 */
.L_x_6:
[----:B------:R-:W-:Y:S01]  /*0640*/  BAR.SYNC.DEFER_BLOCKING 0x0 ;  /* 0x0000000000007b1d */ /* 0x000fe20000010000 */
[----:B------:R-:W-:Y:S02]  /*0650*/  ISETP.GT.U32.AND P0, PT, R7, 0x3, PT ;  /* 0x000000030700780c */ /* 0x000fe40003f04070 */
[----:B------:R-:W-:-:S11]  /*0660*/  MOV R7, R15 ;  /* 0x0000000f00077202 */ /* 0x000fd60000000f00 */
[----:B------:R-:W-:Y:S05]  /*0670*/  @P0 BRA `(.L_x_8) ;  /* 0xfffffffc008c0947 */ /* 0x000fea000383ffff */
.L_x_5:
[----:B------:R-:W-:-:S13]  /*0680*/  ISETP.NE.AND P0, PT, R0, RZ, PT ;  /* 0x000000ff0000720c */ /* 0x000fda0003f05270 */
[----:B------:R-:W-:Y:S05]  /*0690*/  @P0 EXIT ;  /* 0x000000000000094d */ /* 0x000fea0003800000 */
[----:B------:R-:W1:Y:S02]  /*06a0*/  LDC.64 R2, c[0x0][0x3a8] ;  /* 0x0000ea00ff027b82 */ /* 0x000e640000000a00 */
[----:B-1----:R-:W-:-:S06]  /*06b0*/  IMAD.WIDE.U32 R2, R4, 0x4, R2 ;  /* 0x0000000404027825 */ /* 0x002fcc00078e0002 */
[----:B------:R-:W2:Y:S02]  /*06c0*/  LDG.E.CONSTANT R2, desc[UR10][R2.64] ;  /* 0x0000000a02027981 */ /* 0x000ea4000c1e9900 */
[----:B--2---:R-:W-:-:S13]  /*06d0*/  ISETP.GE.AND P0, PT, R2, 0x1, PT ;  /* 0x000000010200780c */ /* 0x004fda0003f06270 */
[----:B------:R-:W-:Y:S05]  /*06e0*/  @!P0 EXIT ;  /* 0x000000000000894d */ /* 0x000fea0003800000 */
[----:B------:R-:W1:Y:S01]  /*06f0*/  S2UR UR5, SR_CgaCtaId ;  /* 0x00000000000579c3 */ /* 0x000e620000008800 */
[----:B------:R-:W-:Y:S01]  /*0700*/  UMOV UR4, 0x400 ;  /* 0x0000040000047882 */ /* 0x000fe20000000000 */
[----:B------:R-:W-:-:S04]  /*0710*/  I2FP.F32.U32 R0, R2 ;  /* 0x0000000200007245 */ /* 0x000fc80000201000 */
[----:B------:R-:W2:Y:S02]  /*0720*/  MUFU.RCP R5, R0 ;  /* 0x0000000000057308 */ /* 0x000ea40000001000 */
[----:B--2---:R-:W-:Y:S01]  /*0730*/  FFMA R2, -R0, R5, 1 ;  /* 0x3f80000000027423 */ /* 0x004fe20000000105 */
[----:B-1----:R-:W-:-:S03]  /*0740*/  ULEA UR4, UR5, UR4, 0x18 ;  /* 0x0000000405047291 */ /* 0x002fc6000f8ec0ff */
[----:B------:R-:W-:-:S06]  /*0750*/  FFMA R2, R5, R2, R5 ;  /* 0x0000000205027223 */ /* 0x000fcc0000000005 */
[----:B------:R-:W1:Y:S02]  /*0760*/  LDS R3, [UR4] ;  /* 0x00000004ff037984 */ /* 0x000e640008000800 */
[----:B-1----:R-:W1:Y:S01]  /*0770*/  FCHK P0, R3, R0 ;  /* 0x0000000003007302 */ /* 0x002e620000000000 */
[----:B------:R-:W-:-:S04]  /*0780*/  FFMA R5, R3, R2, RZ ;  /* 0x0000000203057223 */ /* 0x000fc800000000ff */
[----:B0-----:R-:W-:-:S04]  /*0790*/  FFMA R6, -R0, R5, R3 ;  /* 0x0000000500067223 */ /* 0x001fc80000000103 */
[----:B------:R-:W-:Y:S01]  /*07a0*/  FFMA R5, R2, R6, R5 ;  /* 0x0000000602057223 */ /* 0x000fe20000000005 */
[----:B-1----:R-:W-:Y:S06]  /*07b0*/  @!P0 BRA `(.L_x_9) ;  /* 0x0000000000148947 */ /* 0x002fec0003800000 */
[----:B------:R-:W-:Y:S01]  /*07c0*/  IMAD.MOV.U32 R2, RZ, RZ, R3 ;  /* 0x000000ffff027224 */ /* 0x000fe200078e0003 */
[----:B------:R-:W-:Y:S02]  /*07d0*/  MOV R3, R0 ;  /* 0x0000000000037202 */ /* 0x000fe40000000f00 */
[----:B----4-:R-:W-:-:S07]  /*07e0*/  MOV R10, 0x800 ;  /* 0x00000800000a7802 */ /* 0x010fce0000000f00 */
[----:B---3--:R-:W-:Y:S05]  /*07f0*/  CALL.REL.NOINC `($__internal_0_$__cuda_sm3x_div_rn_noftz_f32_slowpath) ;  /* 0x0000000400707944 */ /* 0x008fea0003c00000 */
[----:B------:R-:W-:-:S07]  /*0800*/  IMAD.MOV.U32 R5, RZ, RZ, R2 ;  /* 0x000000ffff057224 */ /* 0x000fce00078e0002 */
.L_x_9:
[----:B------:R-:W0:Y:S01]  /*0810*/  S2UR UR5, SR_CgaCtaId ;  /* 0x00000000000579c3 */ /* 0x000e220000008800 */
[----:B------:R-:W-:Y:S01]  /*0820*/  UMOV UR4, 0x400 ;  /* 0x0000040000047882 */ /* 0x000fe20000000000 */
[----:B------:R-:W1:Y:S02]  /*0830*/  MUFU.RCP R7, R0 ;  /* 0x0000000000077308 */ /* 0x000e640000001000 */
[----:B-1----:R-:W-:-:S04]  /*0840*/  FFMA R2, -R0, R7, 1 ;  /* 0x3f80000000027423 */ /* 0x002fc80000000107 */
[----:B------:R-:W-:Y:S01]  /*0850*/  FFMA R2, R7, R2, R7 ;  /* 0x0000000207027223 */ /* 0x000fe20000000007 */
[----:B0-----:R-:W-:-:S09]  /*0860*/  ULEA UR4, UR5, UR4, 0x18 ;  /* 0x0000000405047291 */ /* 0x001fd2000f8ec0ff */
[----:B------:R-:W0:Y:S02]  /*0870*/  LDS R3, [UR4+0x400] ;  /* 0x00040004ff037984 */ /* 0x000e240008000800 */
[----:B0-----:R-:W0:Y:S01]  /*0880*/  FCHK P0, R3, R0 ;  /* 0x0000000003007302 */ /* 0x001e220000000000 */
[----:B------:R-:W-:-:S04]  /*0890*/  FFMA R7, R2, R3, RZ ;  /* 0x0000000302077223 */ /* 0x000fc800000000ff */
[----:B------:R-:W-:-:S04]  /*08a0*/  FFMA R6, -R0, R7, R3 ;  /* 0x0000000700067223 */ /* 0x000fc80000000103 */
[----:B------:R-:W-:Y:S01]  /*08b0*/  FFMA R6, R2, R6, R7 ;  /* 0x0000000602067223 */ /* 0x000fe20000000007 */
[----:B0-----:R-:W-:Y:S06]  /*08c0*/  @!P0 BRA `(.L_x_10) ;  /* 0x0000000000148947 */ /* 0x001fec0003800000 */
[----:B------:R-:W-:Y:S01]  /*08d0*/  MOV R2, R3 ;  /* 0x0000000300027202 */ /* 0x000fe20000000f00 */
[----:B------:R-:W-:Y:S01]  /*08e0*/  IMAD.MOV.U32 R3, RZ, RZ, R0 ;  /* 0x000000ffff037224 */ /* 0x000fe200078e0000 */
[----:B----4-:R-:W-:-:S07]  /*08f0*/  MOV R10, 0x910 ;  /* 0x00000910000a7802 */ /* 0x010fce0000000f00 */
[----:B---3--:R-:W-:Y:S05]  /*0900*/  CALL.REL.NOINC `($__internal_0_$__cuda_sm3x_div_rn_noftz_f32_slowpath) ;  /* 0x00000004002c7944 */ /* 0x008fea0003c00000 */
[----:B------:R-:W-:-:S07]  /*0910*/  MOV R6, R2 ;  /* 0x0000000200067202 */ /* 0x000fce0000000f00 */
.L_x_10:
        /* <DEDUP_REMOVED lines=9> */
[----:B---3--:R-:W-:-:S04]  /*09b0*/  FFMA R8, -R0, R7, R3 ;  /* 0x0000000700087223 */ /* 0x008fc80000000103 */
[----:B------:R-:W-:Y:S01]  /*09c0*/  FFMA R7, R2, R8, R7 ;  /* 0x0000000802077223 */ /* 0x000fe20000000007 */
[----:B0-----:R-:W-:Y:S06]  /*09d0*/  @!P0 BRA `(.L_x_11) ;  /* 0x0000000000148947 */ /* 0x001fec0003800000 */
[----:B------:R-:W-:Y:S01]  /*09e0*/  IMAD.MOV.U32 R2, RZ, RZ, R3 ;  /* 0x000000ffff027224 */ /* 0x000fe200078e0003 */
[----:B------:R-:W-:Y:S02]  /*09f0*/  MOV R3, R0 ;  /* 0x0000000000037202 */ /* 0x000fe40000000f00 */
[----:B----4-:R-:W-:-:S07]  /*0a00*/  MOV R10, 0xa20 ;  /* 0x00000a20000a7802 */ /* 0x010fce0000000f00 */
[----:B------:R-:W-:Y:S05]  /*0a10*/  CALL.REL.NOINC `($__internal_0_$__cuda_sm3x_div_rn_noftz_f32_slowpath) ;  /* 0x0000000000e87944 */ /* 0x000fea0003c00000 */
[----:B------:R-:W-:-:S07]  /*0a20*/  IMAD.MOV.U32 R7, RZ, RZ, R2 ;  /* 0x000000ffff077224 */ /* 0x000fce00078e0002 */
.L_x_11:
        /* <DEDUP_REMOVED lines=15> */
[----:B------:R-:W-:Y:S05]  /*0b20*/  CALL.REL.NOINC `($__internal_0_$__cuda_sm3x_div_rn_noftz_f32_slowpath) ;  /* 0x0000000000a47944 */ /* 0x000fea0003c00000 */
[----:B------:R-:W-:-:S07]  /*0b30*/  MOV R8, R2 ;  /* 0x0000000200087202 */ /* 0x000fce0000000f00 */
.L_x_12:
[----:B----4-:R-:W0:Y:S01]  /*0b40*/  LDC R11, c[0x0][0x3c8] ;  /* 0x0000f200ff0b7b82 */ /* 0x010e220000000800 */
[----:B------:R-:W-:Y:S01]  /*0b50*/  FMUL R2, R0, 150 ;  /* 0x4316000000027820 */ /* 0x000fe20000400000 */
[----:B0-----:R-:W0:Y:S08]  /*0b60*/  MUFU.RCP R3, R11 ;  /* 0x0000000b00037308 */ /* 0x001e300000001000 */
[----:B------:R-:W1:Y:S01]  /*0b70*/  FCHK P0, R2, R11 ;  /* 0x0000000b02007302 */ /* 0x000e620000000000 */
[----:B0-----:R-:W-:-:S04]  /*0b80*/  FFMA R10, R3, -R11, 1 ;  /* 0x3f800000030a7423 */ /* 0x001fc8000000080b */
[----:B------:R-:W-:-:S04]  /*0b90*/  FFMA R3, R3, R10, R3 ;  /* 0x0000000a03037223 */ /* 0x000fc80000000003 */
[----:B------:R-:W-:-:S04]  /*0ba0*/  FFMA R9, R2, R3, RZ ;  /* 0x0000000302097223 */ /* 0x000fc800000000ff */
[----:B------:R-:W-:-:S04]  /*0bb0*/  FFMA R10, R9, -R11, R2 ;  /* 0x8000000b090a7223 */ /* 0x000fc80000000002 */
[----:B------:R-:W-:Y:S01]  /*0bc0*/  FFMA R3, R3, R10, R9 ;  /* 0x0000000a03037223 */ /* 0x000fe20000000009 */
[----:B-1----:R-:W-:Y:S06]  /*0bd0*/  @!P0 BRA `(.L_x_13) ;  /* 0x0000000000108947 */ /* 0x002fec0003800000 */
[----:B------:R-:W0:Y:S01]  /*0be0*/  LDC R3, c[0x0][0x3c8] ;  /* 0x0000f200ff037b82 */ /* 0x000e220000000800 */
[----:B------:R-:W-:-:S07]  /*0bf0*/  MOV R10, 0xc10 ;  /* 0x00000c10000a7802 */ /* 0x000fce0000000f00 */
[----:B0-----:R-:W-:Y:S05]  /*0c00*/  CALL.REL.NOINC `($__internal_0_$__cuda_sm3x_div_rn_noftz_f32_slowpath) ;  /* 0x00000000006c7944 */ /* 0x001fea0003c00000 */
[----:B------:R-:W-:-:S07]  /*0c10*/  IMAD.MOV.U32 R3, RZ, RZ, R2 ;  /* 0x000000ffff037224 */ /* 0x000fce00078e0002 */
.L_x_13:
[----:B------:R-:W-:Y:S02]  /*0c20*/  HFMA2 R10, -RZ, RZ, 1.44921875, -19.203125 ;  /* 0x3dcccccdff0a7431 */ /* 0x000fe400000001ff */
[----:B------:R-:W-:Y:S01]  /*0c30*/  IMAD.MOV.U32 R9, RZ, RZ, 0x41200000 ;  /* 0x41200000ff097424 */ /* 0x000fe200078e00ff */
[----:B------:R-:W-:Y:S01]  /*0c40*/  FMNMX R3, R3, 1, PT ;  /* 0x3f80000003037809 */ /* 0x000fe20003800000 */
[----:B------:R-:W-:Y:S01]  /*0c50*/  FMUL R2, R5, 0.25 ;  /* 0x3e80000005027820 */ /* 0x000fe20000400000 */
[----:B------:R-:W0:Y:S03]  /*0c60*/  FCHK P0, R0, 10 ;  /* 0x4120000000007902 */ /* 0x000e260000000000 */
[----:B------:R-:W-:Y:S01]  /*0c70*/  FFMA R3, R3, 0.25, R2 ;  /* 0x3e80000003037823 */ /* 0x000fe20000000002 */
[----:B------:R-:W-:-:S03]  /*0c80*/  FFMA R5, R10, -R9, 1 ;  /* 0x3f8000000a057423 */ /* 0x000fc60000000809 */
[----:B------:R-:W-:Y:S01]  /*0c90*/  FFMA R6, R6, 0.15000000596046447754, R3 ;  /* 0x3e19999a06067823 */ /* 0x000fe20000000003 */
[----:B------:R-:W-:-:S03]  /*0ca0*/  FFMA R5, R5, R10, 0.10000000149011611938 ;  /* 0x3dcccccd05057423 */ /* 0x000fc6000000000a */
[----:B------:R-:W-:Y:S01]  /*0cb0*/  FFMA R7, R7, 0.10000000149011611938, R6 ;  /* 0x3dcccccd07077823 */ /* 0x000fe20000000006 */
[----:B------:R-:W-:-:S03]  /*0cc0*/  FFMA R2, R0, R5, RZ ;  /* 0x0000000500027223 */ /* 0x000fc600000000ff */
[----:B------:R-:W-:Y:S01]  /*0cd0*/  FFMA R8, R8, 0.10000000149011611938, R7 ;  /* 0x3dcccccd08087823 */ /* 0x000fe20000000007 */
[----:B------:R-:W-:-:S04]  /*0ce0*/  FFMA R3, R2, -10, R0 ;  /* 0xc120000002037823 */ /* 0x000fc80000000000 */
[----:B------:R-:W-:Y:S01]  /*0cf0*/  FFMA R5, R5, R3, R2 ;  /* 0x0000000305057223 */ /* 0x000fe20000000002 */
[----:B0-----:R-:W-:Y:S06]  /*0d00*/  @!P0 BRA `(.L_x_14) ;  /* 0x0000000000148947 */ /* 0x001fec0003800000 */
[----:B------:R-:W-:Y:S01]  /*0d10*/  MOV R2, R0 ;  /* 0x0000000000027202 */ /* 0x000fe20000000f00 */
[----:B------:R-:W-:Y:S01]  /*0d20*/  IMAD.MOV.U32 R3, RZ, RZ, 0x41200000 ;  /* 0x41200000ff037424 */ /* 0x000fe200078e00ff */
[----:B------:R-:W-:-:S07]  /*0d30*/  MOV R10, 0xd50 ;  /* 0x00000d50000a7802 */ /* 0x000fce0000000f00 */
[----:B------:R-:W-:Y:S05]  /*0d40*/  CALL.REL.NOINC `($__internal_0_$__cuda_sm3x_div_rn_noftz_f32_slowpath) ;  /* 0x00000000001c7944 */ /* 0x000fea0003c00000 */
[----:B------:R-:W-:-:S07]  /*0d50*/  MOV R5, R2 ;  /* 0x0000000200057202 */ /* 0x000fce0000000f00 */
.L_x_14:
[----:B------:R-:W0:Y:S01]  /*0d60*/  LDC.64 R2, c[0x0][0x3b8] ;  /* 0x0000ee00ff027b82 */ /* 0x000e220000000a00 */
[----:B------:R-:W-:-:S05]  /*0d70*/  FMNMX R5, R5, 1, PT ;  /* 0x3f80000005057809 */ /* 0x000fca0003800000 */
[----:B------:R-:W-:Y:S01]  /*0d80*/  FFMA.SAT R7, R5, 0.15000000596046447754, R8 ;  /* 0x3e19999a05077823 */ /* 0x000fe20000002008 */
[----:B0-----:R-:W-:-:S05]  /*0d90*/  IMAD.WIDE.U32 R4, R4, 0x4, R2 ;  /* 0x0000000404047825 */ /* 0x001fca00078e0002 */
[----:B------:R-:W-:Y:S01]  /*0da0*/  STG.E desc[UR10][R4.64], R7 ;  /* 0x0000000704007986 */ /* 0x000fe2000c10190a */
[----:B------:R-:W-:Y:S05]  /*0db0*/  EXIT ;  /* 0x000000000000794d */ /* 0x000fea0003800000 */
        .weak           $__internal_0_$__cuda_sm3x_div_rn_noftz_f32_slowpath
        .type           $__internal_0_$__cuda_sm3x_div_rn_noftz_f32_slowpath,@function
        .size           $__internal_0_$__cuda_sm3x_div_rn_noftz_f32_slowpath,(.L_x_144 - $__internal_0_$__cuda_sm3x_div_rn_noftz_f32_slowpath)
$__internal_0_$__cuda_sm3x_div_rn_noftz_f32_slowpath:
[----:B------:R-:W-:Y:S02]  /*0dc0*/  SHF.R.U32.HI R11, RZ, 0x17, R3 ;  /* 0x00000017ff0b7819 */ /* 0x000fe40000011603 */
[----:B------:R-:W-:Y:S02]  /*0dd0*/  SHF.R.U32.HI R9, RZ, 0x17, R2 ;  /* 0x00000017ff097819 */ /* 0x000fe40000011602 */
[----:B------:R-:W-:Y:S02]  /*0de0*/  LOP3.LUT R11, R11, 0xff, RZ, 0xc0, !PT ;  /* 0x000000ff0b0b7812 */ /* 0x000fe400078ec0ff */
[----:B------:R-:W-:-:S03]  /*0df0*/  LOP3.LUT R14, R9, 0xff, RZ, 0xc0, !PT ;  /* 0x000000ff090e7812 */ /* 0x000fc600078ec0ff */
[----:B------:R-:W-:Y:S01]  /*0e00*/  VIADD R13, R11, 0xffffffff ;  /* 0xffffffff0b0d7836 */ /* 0x000fe20000000000 */
[----:B------:R-:W-:-:S04]  /*0e10*/  IADD3 R12, PT, PT, R14, -0x1, RZ ;  /* 0xffffffff0e0c7810 */ /* 0x000fc80007ffe0ff */
[----:B------:R-:W-:-:S04]  /*0e20*/  ISETP.GT.U32.AND P0, PT, R13, 0xfd, PT ;  /* 0x000000fd0d00780c */ /* 0x000fc80003f04070 */
[----:B------:R-:W-:-:S13]  /*0e30*/  ISETP.GT.U32.OR P0, PT, R12, 0xfd, P0 ;  /* 0x000000fd0c00780c */ /* 0x000fda0000704470 */
[----:B------:R-:W-:Y:S01]  /*0e40*/  @!P0 IMAD.MOV.U32 R9, RZ, RZ, RZ ;  /* 0x000000ffff098224 */ /* 0x000fe200078e00ff */
[----:B------:R-:W-:Y:S06]  /*0e50*/  @!P0 BRA `(.L_x_15) ;  /* 0x00000000005c8947 */ /* 0x000fec0003800000 */
[----:B------:R-:W-:Y:S02]  /*0e60*/  FSETP.GTU.FTZ.AND P0, PT, |R2|, +INF , PT ;  /* 0x7f8000000200780b */ /* 0x000fe40003f1c200 */
[----:B------:R-:W-:-:S04]  /*0e70*/  FSETP.GTU.FTZ.AND P1, PT, |R3|, +INF , PT ;  /* 0x7f8000000300780b */ /* 0x000fc80003f3c200 */
[----:B------:R-:W-:-:S13]  /*0e80*/  PLOP3.LUT P0, PT, P0, P1, PT, 0xf8, 0x8f ;  /* 0x00000000008f781c */ /* 0x000fda0000703f70 */
[----:B------:R-:W-:Y:S05]  /*0e90*/  @P0 BRA `(.L_x_16) ;  /* 0x0000000400440947 */ /* 0x000fea0003800000 */
[----:B------:R-:W-:-:S13]  /*0ea0*/  LOP3.LUT P0, RZ, R3, 0x7fffffff, R2, 0xc8, !PT ;  /* 0x7fffffff03ff7812 */ /* 0x000fda000780c802 */
[----:B------:R-:W-:Y:S05]  /*0eb0*/  @!P0 BRA `(.L_x_17) ;  /* 0x0000000400348947 */ /* 0x000fea0003800000 */
[C---:B------:R-:W-:Y:S02]  /*0ec0*/  FSETP.NEU.FTZ.AND P2, PT, |R2|.reuse, +INF , PT ;  /* 0x7f8000000200780b */ /* 0x040fe40003f5d200 */
[----:B------:R-:W-:Y:S02]  /*0ed0*/  FSETP.NEU.FTZ.AND P1, PT, |R3|, +INF , PT ;  /* 0x7f8000000300780b */ /* 0x000fe40003f3d200 */
[----:B------:R-:W-:-:S11]  /*0ee0*/  FSETP.NEU.FTZ.AND P0, PT, |R2|, +INF , PT ;  /* 0x7f8000000200780b */ /* 0x000fd60003f1d200 */
[----:B------:R-:W-:Y:S05]  /*0ef0*/  @!P1 BRA !P2, `(.L_x_17) ;  /* 0x0000000400249947 */ /* 0x000fea0005000000 */
[----:B------:R-:W-:-:S04]  /*0f00*/  LOP3.LUT P2, RZ, R2, 0x7fffffff, RZ, 0xc0, !PT ;  /* 0x7fffffff02ff7812 */ /* 0x000fc8000784c0ff */
[----:B------:R-:W-:-:S13]  /*0f10*/  PLOP3.LUT P1, PT, P1, P2, PT, 0x2f, 0xf2 ;  /* 0x0000000000f2781c */ /* 0x000fda0000f24577 */
[----:B------:R-:W-:Y:S05]  /*0f20*/  @P1 BRA `(.L_x_18) ;  /* 0x0000000400101947 */ /* 0x000fea0003800000 */
[----:B------:R-:W-:-:S04]  /*0f30*/  LOP3.LUT P1, RZ, R3, 0x7fffffff, RZ, 0xc0, !PT ;  /* 0x7fffffff03ff7812 */ /* 0x000fc8000782c0ff */
[----:B------:R-:W-:-:S13]  /*0f40*/  PLOP3.LUT P0, PT, P0, P1, PT, 0x2f, 0xf2 ;  /* 0x0000000000f2781c */ /* 0x000fda0000702577 */
[----:B------:R-:W-:Y:S05]  /*0f50*/  @P0 BRA `(.L_x_19) ;  /* 0x0000000000f80947 */ /* 0x000fea0003800000 */
[----:B------:R-:W-:Y:S02]  /*0f60*/  ISETP.GE.AND P0, PT, R12, RZ, PT ;  /* 0x000000ff0c00720c */ /* 0x000fe40003f06270 */
[----:B------:R-:W-:-:S11]  /*0f70*/  ISETP.GE.AND P1, PT, R13, RZ, PT ;  /* 0x000000ff0d00720c */ /* 0x000fd60003f26270 */
[----:B------:R-:W-:Y:S01]  /*0f80*/  @P0 MOV R9, RZ ;  /* 0x000000ff00090202 */ /* 0x000fe20000000f00 */
[----:B------:R-:W-:Y:S02]  /*0f90*/  @!P0 IMAD.MOV.U32 R9, RZ, RZ, -0x40 ;  /* 0xffffffc0ff098424 */ /* 0x000fe400078e00ff */
[----:B------:R-:W-:Y:S01]  /*0fa0*/  @!P0 FFMA R2, R2, 1.84467440737095516160e+19, RZ ;  /* 0x5f80000002028823 */ /* 0x000fe200000000ff */
[----:B------:R-:W-:Y:S02]  /*0fb0*/  @!P1 FFMA R3, R3, 1.84467440737095516160e+19, RZ ;  /* 0x5f80000003039823 */ /* 0x000fe400000000ff */
[----:B------:R-:W-:-:S07]  /*0fc0*/  @!P1 IADD3 R9, PT, PT, R9, 0x40, RZ ;  /* 0x0000004009099810 */ /* 0x000fce0007ffe0ff */
.L_x_15:
[----:B------:R-:W-:-:S05]  /*0fd0*/  LEA R12, R11, 0xc0800000, 0x17 ;  /* 0xc08000000b0c7811 */ /* 0x000fca00078eb8ff */
[----:B------:R-:W-:Y:S01]  /*0fe0*/  IMAD.IADD R12, R3, 0x1, -R12 ;  /* 0x00000001030c7824 */ /* 0x000fe200078e0a0c */
[----:B------:R-:W-:-:S03]  /*0ff0*/  IADD3 R3, PT, PT, R14, -0x7f, RZ ;  /* 0xffffff810e037810 */ /* 0x000fc60007ffe0ff */
[----:B------:R0:W1:Y:S01]  /*1000*/  MUFU.RCP R13, R12 ;  /* 0x0000000c000d7308 */ /* 0x0000620000001000 */
[----:B------:R-:W-:Y:S01]  /*1010*/  FADD.FTZ R15, -R12, -RZ ;  /* 0x800000ff0c0f7221 */ /* 0x000fe20000010100 */
[C---:B------:R-:W-:Y:S01]  /*1020*/  IMAD R2, R3.reuse, -0x800000, R2 ;  /* 0xff80000003027824 */ /* 0x040fe200078e0202 */
[----:B0-----:R-:W-:-:S05]  /*1030*/  IADD3 R12, PT, PT, R3, 0x7f, -R11 ;  /* 0x0000007f030c7810 */ /* 0x001fca0007ffe80b */
[----:B------:R-:W-:Y:S02]  /*1040*/  IMAD.IADD R12, R12, 0x1, R9 ;  /* 0x000000010c0c7824 */ /* 0x000fe400078e0209 */
[----:B-1----:R-:W-:-:S04]  /*1050*/  FFMA R14, R13, R15, 1 ;  /* 0x3f8000000d0e7423 */ /* 0x002fc8000000000f */
[----:B------:R-:W-:-:S04]  /*1060*/  FFMA R16, R13, R14, R13 ;  /* 0x0000000e0d107223 */ /* 0x000fc8000000000d */
[----:B------:R-:W-:-:S04]  /*1070*/  FFMA R13, R2, R16, RZ ;  /* 0x00000010020d7223 */ /* 0x000fc800000000ff */
[----:B------:R-:W-:-:S04]  /*1080*/  FFMA R14, R15, R13, R2 ;  /* 0x0000000d0f0e7223 */ /* 0x000fc80000000002 */
[----:B------:R-:W-:-:S04]  /*1090*/  FFMA R13, R16, R14, R13 ;  /* 0x0000000e100d7223 */ /* 0x000fc8000000000d */
[----:B------:R-:W-:-:S04]  /*10a0*/  FFMA R14, R15, R13, R2 ;  /* 0x0000000d0f0e7223 */ /* 0x000fc80000000002 */
[----:B------:R-:W-:-:S05]  /*10b0*/  FFMA R2, R16, R14, R13 ;  /* 0x0000000e10027223 */ /* 0x000fca000000000d */
[----:B------:R-:W-:-:S04]  /*10c0*/  SHF.R.U32.HI R3, RZ, 0x17, R2 ;  /* 0x00000017ff037819 */ /* 0x000fc80000011602 */
[----:B------:R-:W-:-:S04]  /*10d0*/  LOP3.LUT R3, R3, 0xff, RZ, 0xc0, !PT ;  /* 0x000000ff03037812 */ /* 0x000fc800078ec0ff */
[----:B------:R-:W-:-:S05]  /*10e0*/  IADD3 R11, PT, PT, R3, R12, RZ ;  /* 0x0000000c030b7210 */ /* 0x000fca0007ffe0ff */
[----:B------:R-:W-:-:S05]  /*10f0*/  VIADD R3, R11, 0xffffffff ;  /* 0xffffffff0b037836 */ /* 0x000fca0000000000 */
[----:B------:R-:W-:-:S13]  /*1100*/  ISETP.GE.U32.AND P0, PT, R3, 0xfe, PT ;  /* 0x000000fe0300780c */ /* 0x000fda0003f06070 */
[----:B------:R-:W-:Y:S05]  /*1110*/  @!P0 BRA `(.L_x_20) ;  /* 0x0000000000808947 */ /* 0x000fea0003800000 */
[----:B------:R-:W-:-:S13]  /*1120*/  ISETP.GT.AND P0, PT, R11, 0xfe, PT ;  /* 0x000000fe0b00780c */ /* 0x000fda0003f04270 */
[----:B------:R-:W-:Y:S05]  /*1130*/  @P0 BRA `(.L_x_21) ;  /* 0x00000000006c0947 */ /* 0x000fea0003800000 */
[----:B------:R-:W-:-:S13]  /*1140*/  ISETP.GE.AND P0, PT, R11, 0x1, PT ;  /* 0x000000010b00780c */ /* 0x000fda0003f06270 */
[----:B------:R-:W-:Y:S05]  /*1150*/  @P0 BRA `(.L_x_22) ;  /* 0x0000000000980947 */ /* 0x000fea0003800000 */
[----:B------:R-:W-:Y:S02]  /*1160*/  ISETP.GE.AND P0, PT, R11, -0x18, PT ;  /* 0xffffffe80b00780c */ /* 0x000fe40003f06270 */
[----:B------:R-:W-:-:S11]  /*1170*/  LOP3.LUT R2, R2, 0x80000000, RZ, 0xc0, !PT ;  /* 0x8000000002027812 */ /* 0x000fd600078ec0ff */
[----:B------:R-:W-:Y:S05]  /*1180*/  @!P0 BRA `(.L_x_22) ;  /* 0x00000000008c8947 */ /* 0x000fea0003800000 */
[CCC-:B------:R-:W-:Y:S01]  /*1190*/  FFMA.RZ R3, R16.reuse, R14.reuse, R13.reuse ;  /* 0x0000000e10037223 */ /* 0x1c0fe2000000c00d */
[CCC-:B------:R-:W-:Y:S01]  /*11a0*/  FFMA.RM R12, R16.reuse, R14.reuse, R13.reuse ;  /* 0x0000000e100c7223 */ /* 0x1c0fe2000000400d */
[C---:B------:R-:W-:Y:S02]  /*11b0*/  ISETP.NE.AND P2, PT, R11.reuse, RZ, PT ;  /* 0x000000ff0b00720c */ /* 0x040fe40003f45270 */
[----:B------:R-:W-:Y:S02]  /*11c0*/  ISETP.NE.AND P1, PT, R11, RZ, PT ;  /* 0x000000ff0b00720c */ /* 0x000fe40003f25270 */
[----:B------:R-:W-:Y:S01]  /*11d0*/  LOP3.LUT R9, R3, 0x7fffff, RZ, 0xc0, !PT ;  /* 0x007fffff03097812 */ /* 0x000fe200078ec0ff */
[----:B------:R-:W-:Y:S01]  /*11e0*/  FFMA.RP R3, R16, R14, R13 ;  /* 0x0000000e10037223 */ /* 0x000fe2000000800d */
[----:B------:R-:W-:Y:S01]  /*11f0*/  IADD3 R14, PT, PT, R11, 0x20, RZ ;  /* 0x000000200b0e7810 */ /* 0x000fe20007ffe0ff */
[----:B------:R-:W-:Y:S01]  /*1200*/  IMAD.MOV R11, RZ, RZ, -R11 ;  /* 0x000000ffff0b7224 */ /* 0x000fe200078e0a0b */
[----:B------:R-:W-:-:S02]  /*1210*/  LOP3.LUT R9, R9, 0x800000, RZ, 0xfc, !PT ;  /* 0x0080000009097812 */ /* 0x000fc400078efcff */
[----:B------:R-:W-:Y:S02]  /*1220*/  FSETP.NEU.FTZ.AND P0, PT, R3, R12, PT ;  /* 0x0000000c0300720b */ /* 0x000fe40003f1d000 */
[----:B------:R-:W-:Y:S02]  /*1230*/  SHF.L.U32 R14, R9, R14, RZ ;  /* 0x0000000e090e7219 */ /* 0x000fe400000006ff */
[----:B------:R-:W-:Y:S02]  /*1240*/  SEL R12, R11, RZ, P2 ;  /* 0x000000ff0b0c7207 */ /* 0x000fe40001000000 */
[----:B------:R-:W-:Y:S02]  /*1250*/  ISETP.NE.AND P1, PT, R14, RZ, P1 ;  /* 0x000000ff0e00720c */ /* 0x000fe40000f25270 */
[----:B------:R-:W-:Y:S02]  /*1260*/  SHF.R.U32.HI R12, RZ, R12, R9 ;  /* 0x0000000cff0c7219 */ /* 0x000fe40000011609 */
[----:B------:R-:W-:-:S02]  /*1270*/  PLOP3.LUT P0, PT, P0, P1, PT, 0xf8, 0x8f ;  /* 0x00000000008f781c */ /* 0x000fc40000703f70 */
[----:B------:R-:W-:Y:S02]  /*1280*/  SHF.R.U32.HI R14, RZ, 0x1, R12 ;  /* 0x00000001ff0e7819 */ /* 0x000fe4000001160c */
[----:B------:R-:W-:-:S04]  /*1290*/  SEL R3, RZ, 0x1, !P0 ;  /* 0x00000001ff037807 */ /* 0x000fc80004000000 */
[----:B------:R-:W-:-:S04]  /*12a0*/  LOP3.LUT R3, R3, 0x1, R14, 0xf8, !PT ;  /* 0x0000000103037812 */ /* 0x000fc800078ef80e */
[----:B------:R-:W-:-:S04]  /*12b0*/  LOP3.LUT R3, R3, R12, RZ, 0xc0, !PT ;  /* 0x0000000c03037212 */ /* 0x000fc800078ec0ff */
[----:B------:R-:W-:-:S04]  /*12c0*/  IADD3 R3, PT, PT, R14, R3, RZ ;  /* 0x000000030e037210 */ /* 0x000fc80007ffe0ff */
[----:B------:R-:W-:Y:S01]  /*12d0*/  LOP3.LUT R2, R3, R2, RZ, 0xfc, !PT ;  /* 0x0000000203027212 */ /* 0x000fe200078efcff */
[----:B------:R-:W-:Y:S06]  /*12e0*/  BRA `(.L_x_22) ;  /* 0x0000000000347947 */ /* 0x000fec0003800000 */
.L_x_21:
[----:B------:R-:W-:-:S04]  /*12f0*/  LOP3.LUT R2, R2, 0x80000000, RZ, 0xc0, !PT ;  /* 0x8000000002027812 */ /* 0x000fc800078ec0ff */
[----:B------:R-:W-:Y:S01]  /*1300*/  LOP3.LUT R2, R2, 0x7f800000, RZ, 0xfc, !PT ;  /* 0x7f80000002027812 */ /* 0x000fe200078efcff */
[----:B------:R-:W-:Y:S06]  /*1310*/  BRA `(.L_x_22) ;  /* 0x0000000000287947 */ /* 0x000fec0003800000 */
.L_x_20:
[----:B------:R-:W-:Y:S01]  /*1320*/  IMAD R2, R12, 0x800000, R2 ;  /* 0x008000000c027824 */ /* 0x000fe200078e0202 */
[----:B------:R-:W-:Y:S06]  /*1330*/  BRA `(.L_x_22) ;  /* 0x0000000000207947 */ /* 0x000fec0003800000 */
.L_x_19:
[----:B------:R-:W-:-:S04]  /*1340*/  LOP3.LUT R2, R3, 0x80000000, R2, 0x48, !PT ;  /* 0x8000000003027812 */ /* 0x000fc800078e4802 */
[----:B------:R-:W-:Y:S01]  /*1350*/  LOP3.LUT R2, R2, 0x7f800000, RZ, 0xfc, !PT ;  /* 0x7f80000002027812 */ /* 0x000fe200078efcff */
[----:B------:R-:W-:Y:S06]  /*1360*/  BRA `(.L_x_22) ;  /* 0x0000000000147947 */ /* 0x000fec0003800000 */
.L_x_18:
[----:B------:R-:W-:Y:S01]  /*1370*/  LOP3.LUT R2, R3, 0x80000000, R2, 0x48, !PT ;  /* 0x8000000003027812 */ /* 0x000fe200078e4802 */
[----:B------:R-:W-:Y:S06]  /*1380*/  BRA `(.L_x_22) ;  /* 0x00000000000c7947 */ /* 0x000fec0003800000 */
.L_x_17:
[----:B------:R-:W0:Y:S01]  /*1390*/  MUFU.RSQ R2, -QNAN ;  /* 0xffc0000000027908 */ /* 0x000e220000001400 */
[----:B------:R-:W-:Y:S05]  /*13a0*/  BRA `(.L_x_22) ;  /* 0x0000000000047947 */ /* 0x000fea0003800000 */
.L_x_16:
[----:B------:R-:W-:-:S07]  /*13b0*/  FADD.FTZ R2, R2, R3 ;  /* 0x0000000302027221 */ /* 0x000fce0000010000 */
.L_x_22:
[----:B------:R-:W-:-:S04]  /*13c0*/  HFMA2 R11, -RZ, RZ, 0, 0 ;  /* 0x00000000ff0b7431 */ /* 0x000fc800000001ff */
[----:B0-----:R-:W-:Y:S05]  /*13d0*/  RET.REL.NODEC R10 `(compute_cluster_druggability) ;  /* 0xffffffec0a087950 */ /* 0x001fea0003c3ffff */
.L_x_23:
[----:B------:R-:W-:-:S00]  /*13e0*/  BRA `(.L_x_23) ;  /* 0xfffffffc00fc7947 */ /* 0x000fc0000383ffff */
[----:B------:R-:W-:-:S00]  /*13f0*/  NOP ;  /* 0x0000000000007918 */ /* 0x000fc00000000000 */
        /* <DEDUP_REMOVED lines=8> */
.L_x_144:


//--------------------- .text.finalize_clusters   --------------------------
	.section	.text.finalize_clusters,"ax",@progbits
	.align	128
        .global         finalize_clusters
        .type           finalize_clusters,@function
        .size           finalize_clusters,(.L_x_145 - finalize_clusters)
        .other          finalize_clusters,@"STO_CUDA_ENTRY STV_DEFAULT"
finalize_clusters:
.text.finalize_clusters:
[----:B------:R-:W-:Y:S01]  /*0000*/  LDC R1, c[0x0][0x37c] ;  /* 0x0000df00ff017b82 */ /* 0x000fe20000000800 */
[----:B------:R-:W0:Y:S07]  /*0010*/  S2R R3, SR_TID.X ;  /* 0x0000000000037919 */ /* 0x000e2e0000002100 */
[----:B------:R-:W0:Y:S01]  /*0020*/  S2UR UR4, SR_CTAID.X ;  /* 0x00000000000479c3 */ /* 0x000e220000002500 */
[----:B------:R-:W1:Y:S07]  /*0030*/  LDCU UR5, c[0x0][0x3a8] ;  /* 0x00007500ff0577ac */ /* 0x000e6e0008000800 */
[----:B------:R-:W0:Y:S02]  /*0040*/  LDC R2, c[0x0][0x360] ;  /* 0x0000d800ff027b82 */ /* 0x000e240000000800 */
[----:B0-----:R-:W-:-:S05]  /*0050*/  IMAD R2, R2, UR4, R3 ;  /* 0x0000000402027c24 */ /* 0x001fca000f8e0203 */
[----:B-1----:R-:W-:-:S13]  /*0060*/  ISETP.GE.AND P0, PT, R2, UR5, PT ;  /* 0x0000000502007c0c */ /* 0x002fda000bf06270 */
[----:B------:R-:W-:Y:S05]  /*0070*/  @P0 EXIT ;  /* 0x000000000000094d */ /* 0x000fea0003800000 */
[----:B------:R-:W0:Y:S01]  /*0080*/  LDC.64 R4, c[0x0][0x390] ;  /* 0x0000e400ff047b82 */ /* 0x000e220000000a00 */
[----:B------:R-:W1:Y:S01]  /*0090*/  LDCU.64 UR4, c[0x0][0x358] ;  /* 0x00006b00ff0477ac */ /* 0x000e620008000a00 */
[----:B------:R-:W2:Y:S01]  /*00a0*/  LDCU UR6, c[0x0][0x3b0] ;  /* 0x00007600ff0677ac */ /* 0x000ea20008000800 */
[----:B------:R-:W3:Y:S01]  /*00b0*/  LDCU UR7, c[0x0][0x3ac] ;  /* 0x00007580ff0777ac */ /* 0x000ee20008000800 */
[----:B0-----:R-:W-:-:S06]  /*00c0*/  IMAD.WIDE R4, R2, 0x4, R4 ;  /* 0x0000000402047825 */ /* 0x001fcc00078e0204 */
[----:B-1----:R-:W2:Y:S02]  /*00d0*/  LDG.E.CONSTANT R4, desc[UR4][R4.64] ;  /* 0x0000000404047981 */ /* 0x002ea4000c1e9900 */
[----:B--2---:R-:W-:-:S04]  /*00e0*/  ISETP.GT.AND P0, PT, R4, UR6, PT ;  /* 0x0000000604007c0c */ /* 0x004fc8000bf04270 */
[----:B---3--:R-:W-:-:S13]  /*00f0*/  ISETP.LT.OR P0, PT, R4, UR7, P0 ;  /* 0x0000000704007c0c */ /* 0x008fda0008701670 */
[----:B------:R-:W-:Y:S05]  /*0100*/  @P0 BRA `(.L_x_24) ;  /* 0x0000000400600947 */ /* 0x000fea0003800000 */
[----:B------:R-:W0:Y:S02]  /*0110*/  LDC.64 R6, c[0x0][0x380] ;  /* 0x0000e000ff067b82 */ /* 0x000e240000000a00 */
[----:B0-----:R-:W-:-:S05]  /*0120*/  IMAD.WIDE R6, R2, 0x4, R6 ;  /* 0x0000000402067825 */ /* 0x001fca00078e0206 */
[----:B------:R-:W2:Y:S01]  /*0130*/  LDG.E R0, desc[UR4][R6.64] ;  /* 0x0000000406007981 */ /* 0x000ea2000c1e1900 */
[----:B------:R-:W-:Y:S01]  /*0140*/  I2FP.F32.S32 R3, R4 ;  /* 0x0000000400037245 */ /* 0x000fe20000201400 */
[----:B------:R-:W-:Y:S03]  /*0150*/  BSSY.RECONVERGENT B0, `(.L_x_25) ;  /* 0x000000c000007945 */ /* 0x000fe60003800200 */
[----:B------:R-:W0:Y:S02]  /*0160*/  MUFU.RCP R4, R3 ;  /* 0x0000000300047308 */ /* 0x000e240000001000 */
[----:B0-----:R-:W-:-:S04]  /*0170*/  FFMA R5, -R3, R4, 1 ;  /* 0x3f80000003057423 */ /* 0x001fc80000000104 */
[----:B------:R-:W-:Y:S02]  /*0180*/  FFMA R5, R4, R5, R4 ;  /* 0x0000000504057223 */ /* 0x000fe40000000004 */
[----:B--2---:R-:W0:Y:S02]  /*0190*/  FCHK P0, R0, R3 ;  /* 0x0000000300007302 */ /* 0x004e240000000000 */
[----:B------:R-:W-:-:S04]  /*01a0*/  FFMA R4, R0, R5, RZ ;  /* 0x0000000500047223 */ /* 0x000fc800000000ff */
[----:B------:R-:W-:-:S04]  /*01b0*/  FFMA R9, -R3, R4, R0 ;  /* 0x0000000403097223 */ /* 0x000fc80000000100 */
[----:B------:R-:W-:Y:S01]  /*01c0*/  FFMA R9, R5, R9, R4 ;  /* 0x0000000905097223 */ /* 0x000fe20000000004 */
[----:B0-----:R-:W-:Y:S06]  /*01d0*/  @!P0 BRA `(.L_x_26) ;  /* 0x00000000000c8947 */ /* 0x001fec0003800000 */
[----:B------:R-:W-:-:S07]  /*01e0*/  MOV R8, 0x200 ;  /* 0x0000020000087802 */ /* 0x000fce0000000f00 */
[----:B------:R-:W-:Y:S05]  /*01f0*/  CALL.REL.NOINC `($__internal_1_$__cuda_sm3x_div_rn_noftz_f32_slowpath) ;  /* 0x0000000400407944 */ /* 0x000fea0003c00000 */
[----:B------:R-:W-:-:S07]  /*0200*/  IMAD.MOV.U32 R9, RZ, RZ, R0 ;  /* 0x000000ffff097224 */ /* 0x000fce00078e0000 */
.L_x_26:
[----:B------:R-:W-:Y:S05]  /*0210*/  BSYNC.RECONVERGENT B0 ;  /* 0x0000000000007941 */ /* 0x000fea0003800200 */
.L_x_25:
[----:B------:R-:W0:Y:S01]  /*0220*/  LDC.64 R4, c[0x0][0x388] ;  /* 0x0000e200ff047b82 */ /* 0x000e220000000a00 */
[----:B------:R-:W-:Y:S01]  /*0230*/  IMAD R11, R2, 0x3, RZ ;  /* 0x00000003020b7824 */ /* 0x000fe200078e02ff */
[----:B------:R1:W-:Y:S03]  /*0240*/  STG.E desc[UR4][R6.64], R9 ;  /* 0x0000000906007986 */ /* 0x0003e6000c101904 */
[----:B0-----:R-:W-:-:S05]  /*0250*/  IMAD.WIDE R4, R11, 0x4, R4 ;  /* 0x000000040b047825 */ /* 0x001fca00078e0204 */
[----:B------:R-:W2:Y:S01]  /*0260*/  LDG.E R8, desc[UR4][R4.64] ;  /* 0x0000000404087981 */ /* 0x000ea2000c1e1900 */
[----:B------:R-:W0:Y:S01]  /*0270*/  MUFU.RCP R0, R3 ;  /* 0x0000000300007308 */ /* 0x000e220000001000 */
[----:B------:R-:W-:Y:S01]  /*0280*/  BSSY.RECONVERGENT B0, `(.L_x_27) ;  /* 0x000000c000007945 */ /* 0x000fe20003800200 */
[----:B0-----:R-:W-:-:S04]  /*0290*/  FFMA R11, -R3, R0, 1 ;  /* 0x3f800000030b7423 */ /* 0x001fc80000000100 */
[----:B------:R-:W-:Y:S02]  /*02a0*/  FFMA R0, R0, R11, R0 ;  /* 0x0000000b00007223 */ /* 0x000fe40000000000 */
[----:B--2---:R-:W0:Y:S02]  /*02b0*/  FCHK P0, R8, R3 ;  /* 0x0000000308007302 */ /* 0x004e240000000000 */
[----:B------:R-:W-:-:S04]  /*02c0*/  FFMA R11, R0, R8, RZ ;  /* 0x00000008000b7223 */ /* 0x000fc800000000ff */
[----:B------:R-:W-:-:S04]  /*02d0*/  FFMA R10, -R3, R11, R8 ;  /* 0x0000000b030a7223 */ /* 0x000fc80000000108 */
[----:B------:R-:W-:Y:S01]  /*02e0*/  FFMA R11, R0, R10, R11 ;  /* 0x0000000a000b7223 */ /* 0x000fe2000000000b */
[----:B01----:R-:W-:Y:S06]  /*02f0*/  @!P0 BRA `(.L_x_28) ;  /* 0x0000000000108947 */ /* 0x003fec0003800000 */
[----:B------:R-:W-:Y:S01]  /*0300*/  IMAD.MOV.U32 R0, RZ, RZ, R8 ;  /* 0x000000ffff007224 */ /* 0x000fe200078e0008 */
[----:B------:R-:W-:-:S07]  /*0310*/  MOV R8, 0x330 ;  /* 0x0000033000087802 */ /* 0x000fce0000000f00 */
[----:B------:R-:W-:Y:S05]  /*0320*/  CALL.REL.NOINC `($__internal_1_$__cuda_sm3x_div_rn_noftz_f32_slowpath) ;  /* 0x0000000000f47944 */ /* 0x000fea0003c00000 */
[----:B------:R-:W-:-:S07]  /*0330*/  IMAD.MOV.U32 R11, RZ, RZ, R0 ;  /* 0x000000ffff0b7224 */ /* 0x000fce00078e0000 */
.L_x_28:
[----:B------:R-:W-:Y:S05]  /*0340*/  BSYNC.RECONVERGENT B0 ;  /* 0x0000000000007941 */ /* 0x000fea0003800200 */
.L_x_27:
[----:B------:R-:W2:Y:S01]  /*0350*/  LDG.E R6, desc[UR4][R4.64+0x4] ;  /* 0x0000040404067981 */ /* 0x000ea2000c1e1900 */
[----:B------:R-:W0:Y:S01]  /*0360*/  MUFU.RCP R0, R3 ;  /* 0x0000000300007308 */ /* 0x000e220000001000 */
[----:B------:R-:W-:Y:S02]  /*0370*/  BSSY.RECONVERGENT B0, `(.L_x_29) ;  /* 0x000000d000007945 */ /* 0x000fe40003800200 */
[----:B------:R1:W-:Y:S01]  /*0380*/  STG.E desc[UR4][R4.64], R11 ;  /* 0x0000000b04007986 */ /* 0x0003e2000c101904 */
[----:B0-----:R-:W-:-:S04]  /*0390*/  FFMA R7, -R3, R0, 1 ;  /* 0x3f80000003077423 */ /* 0x001fc80000000100 */
[----:B------:R-:W-:Y:S01]  /*03a0*/  FFMA R0, R0, R7, R0 ;  /* 0x0000000700007223 */ /* 0x000fe20000000000 */
[----:B--2---:R-:W0:Y:S03]  /*03b0*/  FCHK P0, R6, R3 ;  /* 0x0000000306007302 */ /* 0x004e260000000000 */
[----:B------:R-:W-:-:S04]  /*03c0*/  FFMA R7, R0, R6, RZ ;  /* 0x0000000600077223 */ /* 0x000fc800000000ff */
[----:B------:R-:W-:-:S04]  /*03d0*/  FFMA R8, -R3, R7, R6 ;  /* 0x0000000703087223 */ /* 0x000fc80000000106 */
[----:B------:R-:W-:Y:S01]  /*03e0*/  FFMA R7, R0, R8, R7 ;  /* 0x0000000800077223 */ /* 0x000fe20000000007 */
[----:B01----:R-:W-:Y:S06]  /*03f0*/  @!P0 BRA `(.L_x_30) ;  /* 0x0000000000108947 */ /* 0x003fec0003800000 */
[----:B------:R-:W-:Y:S02]  /*0400*/  MOV R0, R6 ;  /* 0x0000000600007202 */ /* 0x000fe40000000f00 */
[----:B------:R-:W-:-:S07]  /*0410*/  MOV R8, 0x430 ;  /* 0x0000043000087802 */ /* 0x000fce0000000f00 */
[----:B------:R-:W-:Y:S05]  /*0420*/  CALL.REL.NOINC `($__internal_1_$__cuda_sm3x_div_rn_noftz_f32_slowpath) ;  /* 0x0000000000b47944 */ /* 0x000fea0003c00000 */
[----:B------:R-:W-:-:S07]  /*0430*/  IMAD.MOV.U32 R7, RZ, RZ, R0 ;  /* 0x000000ffff077224 */ /* 0x000fce00078e0000 */
.L_x_30:
[----:B------:R-:W-:Y:S05]  /*0440*/  BSYNC.RECONVERGENT B0 ;  /* 0x0000000000007941 */ /* 0x000fea0003800200 */
.L_x_29:
        /* <DEDUP_REMOVED lines=15> */
.L_x_32:
[----:B------:R-:W-:Y:S05]  /*0540*/  BSYNC.RECONVERGENT B0 ;  /* 0x0000000000007941 */ /* 0x000fea0003800200 */
.L_x_31:
[----:B------:R-:W0:Y:S01]  /*0550*/  LDCU UR6, c[0x0][0x3b4] ;  /* 0x00007680ff0677ac */ /* 0x000e220008000800 */
[----:B------:R1:W-:Y:S01]  /*0560*/  STG.E desc[UR4][R4.64+0x8], R11 ;  /* 0x0000080b04007986 */ /* 0x0003e2000c101904 */
[----:B0-----:R-:W-:-:S13]  /*0570*/  FSETP.GE.AND P0, PT, R9, UR6, PT ;  /* 0x0000000609007c0b */ /* 0x001fda000bf06000 */
[----:B-1----:R-:W-:Y:S05]  /*0580*/  @!P0 BRA `(.L_x_33) ;  /* 0x0000000000308947 */ /* 0x002fea0003800000 */
[----:B------:R-:W0:Y:S01]  /*0590*/  S2R R0, SR_LANEID ;  /* 0x0000000000007919 */ /* 0x000e220000000000 */
[----:B------:R-:W1:Y:S01]  /*05a0*/  LDC.64 R6, c[0x0][0x398] ;  /* 0x0000e600ff067b82 */ /* 0x000e620000000a00 */
[----:B------:R-:W-:Y:S02]  /*05b0*/  VOTEU.ANY UR6, UPT, PT ;  /* 0x0000000000067886 */ /* 0x000fe400038e0100 */
[----:B------:R-:W-:Y:S02]  /*05c0*/  UFLO.U32 UR7, UR6 ;  /* 0x00000006000772bd */ /* 0x000fe400080e0000 */
[----:B------:R-:W2:Y:S03]  /*05d0*/  POPC R9, UR6 ;  /* 0x0000000600097d09 */ /* 0x000ea60008000000 */
[----:B------:R-:W2:Y:S01]  /*05e0*/  LDC.64 R4, c[0x0][0x3a0] ;  /* 0x0000e800ff047b82 */ /* 0x000ea20000000a00 */
[----:B-1----:R-:W-:-:S04]  /*05f0*/  IMAD.WIDE R2, R2, 0x4, R6 ;  /* 0x0000000402027825 */ /* 0x002fc800078e0206 */
[----:B------:R-:W-:Y:S01]  /*0600*/  HFMA2 R7, -RZ, RZ, 0, 5.9604644775390625e-08 ;  /* 0x00000001ff077431 */ /* 0x000fe200000001ff */
[----:B0-----:R-:W-:-:S04]  /*0610*/  ISETP.EQ.U32.AND P0, PT, R0, UR7, PT ;  /* 0x0000000700007c0c */ /* 0x001fc8000bf02070 */
[----:B------:R-:W-:Y:S09]  /*0620*/  STG.E desc[UR4][R2.64], R7 ;  /* 0x0000000702007986 */ /* 0x000ff2000c101904 */
[----:B--2---:R-:W-:Y:S01]  /*0630*/  @P0 REDG.E.ADD.STRONG.GPU desc[UR4][R4.64], R9 ;  /* 0x000000090400098e */ /* 0x004fe2000c12e104 */
[----:B------:R-:W-:Y:S05]  /*0640*/  EXIT ;  /* 0x000000000000794d */ /* 0x000fea0003800000 */
.L_x_33:
[----:B------:R-:W0:Y:S02]  /*0650*/  LDC.64 R4, c[0x0][0x398] ;  /* 0x0000e600ff047b82 */ /* 0x000e240000000a00 */
[----:B0-----:R-:W-:-:S05]  /*0660*/  IMAD.WIDE R4, R2, 0x4, R4 ;  /* 0x0000000402047825 */ /* 0x001fca00078e0204 */
[----:B------:R-:W-:Y:S01]  /*0670*/  STG.E desc[UR4][R4.64], RZ ;  /* 0x000000ff04007986 */ /* 0x000fe2000c101904 */
[----:B------:R-:W-:Y:S05]  /*0680*/  EXIT ;  /* 0x000000000000794d */ /* 0x000fea0003800000 */
.L_x_24:
[----:B------:R-:W0:Y:S08]  /*0690*/  LDC.64 R4, c[0x0][0x398] ;  /* 0x0000e600ff047b82 */ /* 0x000e300000000a00 */
[----:B------:R-:W1:Y:S01]  /*06a0*/  LDC.64 R6, c[0x0][0x380] ;  /* 0x0000e000ff067b82 */ /* 0x000e620000000a00 */
[----:B0-----:R-:W-:-:S05]  /*06b0*/  IMAD.WIDE R4, R2, 0x4, R4 ;  /* 0x0000000402047825 */ /* 0x001fca00078e0204 */
[----:B------:R-:W-:Y:S01]  /*06c0*/  STG.E desc[UR4][R4.64], RZ ;  /* 0x000000ff04007986 */ /* 0x000fe2000c101904 */
[----:B-1----:R-:W-:-:S05]  /*06d0*/  IMAD.WIDE R6, R2, 0x4, R6 ;  /* 0x0000000402067825 */ /* 0x002fca00078e0206 */
[----:B------:R-:W-:Y:S01]  /*06e0*/  STG.E desc[UR4][R6.64], RZ ;  /* 0x000000ff06007986 */ /* 0x000fe2000c101904 */
[----:B------:R-:W-:Y:S05]  /*06f0*/  EXIT ;  /* 0x000000000000794d */ /* 0x000fea0003800000 */
        .weak           $__internal_1_$__cuda_sm3x_div_rn_noftz_f32_slowpath
        .type           $__internal_1_$__cuda_sm3x_div_rn_noftz_f32_slowpath,@function
        .size           $__internal_1_$__cuda_sm3x_div_rn_noftz_f32_slowpath,(.L_x_145 - $__internal_1_$__cuda_sm3x_div_rn_noftz_f32_slowpath)
$__internal_1_$__cuda_sm3x_div_rn_noftz_f32_slowpath:
[--C-:B------:R-:W-:Y:S01]  /*0700*/  SHF.R.U32.HI R11, RZ, 0x17, R3.reuse ;  /* 0x00000017ff0b7819 */ /* 0x100fe20000011603 */
[----:B------:R-:W-:Y:S01]  /*0710*/  BSSY.RECONVERGENT B1, `(.L_x_34) ;  /* 0x0000063000017945 */ /* 0x000fe20003800200 */
[----:B------:R-:W-:Y:S01]  /*0720*/  SHF.R.U32.HI R10, RZ, 0x17, R0 ;  /* 0x00000017ff0a7819 */ /* 0x000fe20000011600 */
[----:B------:R-:W-:Y:S01]  /*0730*/  IMAD.MOV.U32 R13, RZ, RZ, R3 ;  /* 0x000000ffff0d7224 */ /* 0x000fe200078e0003 */
[----:B------:R-:W-:Y:S02]  /*0740*/  LOP3.LUT R11, R11, 0xff, RZ, 0xc0, !PT ;  /* 0x000000ff0b0b7812 */ /* 0x000fe400078ec0ff */
[----:B------:R-:W-:-:S03]  /*0750*/  LOP3.LUT R16, R10, 0xff, RZ, 0xc0, !PT ;  /* 0x000000ff0a107812 */ /* 0x000fc600078ec0ff */
[----:B------:R-:W-:Y:S02]  /*0760*/  VIADD R14, R11, 0xffffffff ;  /* 0xffffffff0b0e7836 */ /* 0x000fe40000000000 */
[----:B------:R-:W-:-:S03]  /*0770*/  VIADD R12, R16, 0xffffffff ;  /* 0xffffffff100c7836 */ /* 0x000fc60000000000 */
[----:B------:R-:W-:-:S04]  /*0780*/  ISETP.GT.U32.AND P0, PT, R14, 0xfd, PT ;  /* 0x000000fd0e00780c */ /* 0x000fc80003f04070 */
[----:B------:R-:W-:-:S13]  /*0790*/  ISETP.GT.U32.OR P0, PT, R12, 0xfd, P0 ;  /* 0x000000fd0c00780c */ /* 0x000fda0000704470 */
[----:B------:R-:W-:Y:S01]  /*07a0*/  @!P0 MOV R10, RZ ;  /* 0x000000ff000a8202 */ /* 0x000fe20000000f00 */
        /* <DEDUP_REMOVED lines=19> */
[----:B------:R-:W-:Y:S02]  /*08e0*/  @P0 IMAD.MOV.U32 R10, RZ, RZ, RZ ;  /* 0x000000ffff0a0224 */ /* 0x000fe400078e00ff */
[----:B------:R-:W-:Y:S01]  /*08f0*/  @!P0 FFMA R0, R0, 1.84467440737095516160e+19, RZ ;  /* 0x5f80000000008823 */ /* 0x000fe200000000ff */
[----:B------:R-:W-:Y:S02]  /*0900*/  @!P0 IMAD.MOV.U32 R10, RZ, RZ, -0x40 ;  /* 0xffffffc0ff0a8424 */ /* 0x000fe400078e00ff */
[----:B------:R-:W-:Y:S02]  /*0910*/  @!P1 FFMA R13, R3, 1.84467440737095516160e+19, RZ ;  /* 0x5f800000030d9823 */ /* 0x000fe400000000ff */
[----:B------:R-:W-:-:S07]  /*0920*/  @!P1 VIADD R10, R10, 0x40 ;  /* 0x000000400a0a9836 */ /* 0x000fce0000000000 */
.L_x_35:
[----:B------:R-:W-:Y:S01]  /*0930*/  LEA R12, R11, 0xc0800000, 0x17 ;  /* 0xc08000000b0c7811 */ /* 0x000fe200078eb8ff */
[----:B------:R-:W-:Y:S03]  /*0940*/  BSSY.RECONVERGENT B2, `(.L_x_40) ;  /* 0x0000036000027945 */ /* 0x000fe60003800200 */
[----:B------:R-:W-:Y:S01]  /*0950*/  IADD3 R13, PT, PT, -R12, R13, RZ ;  /* 0x0000000d0c0d7210 */ /* 0x000fe20007ffe1ff */
[----:B------:R-:W-:-:S03]  /*0960*/  VIADD R12, R16, 0xffffff81 ;  /* 0xffffff81100c7836 */ /* 0x000fc60000000000 */
        /* <DEDUP_REMOVED lines=26> */
[C---:B------:R-:W-:Y:S02]  /*0b10*/  VIADD R13, R16.reuse, 0x20 ;  /* 0x00000020100d7836 */ /* 0x040fe40000000000 */
[CCC-:B------:R-:W-:Y:S01]  /*0b20*/  FFMA.RM R11, R19.reuse, R15.reuse, R14.reuse ;  /* 0x0000000f130b7223 */ /* 0x1c0fe2000000400e */
[----:B------:R-:W-:Y:S02]  /*0b30*/  ISETP.NE.AND P2, PT, R16, RZ, PT ;  /* 0x000000ff1000720c */ /* 0x000fe40003f45270 */
[----:B------:R-:W-:Y:S01]  /*0b40*/  LOP3.LUT R12, R10, 0x7fffff, RZ, 0xc0, !PT ;  /* 0x007fffff0a0c7812 */ /* 0x000fe200078ec0ff */
[----:B------:R-:W-:Y:S01]  /*0b50*/  FFMA.RP R10, R19, R15, R14 ;  /* 0x0000000f130a7223 */ /* 0x000fe2000000800e */
[----:B------:R-:W-:Y:S02]  /*0b60*/  ISETP.NE.AND P1, PT, R16, RZ, PT ;  /* 0x000000ff1000720c */ /* 0x000fe40003f25270 */
[----:B------:R-:W-:-:S02]  /*0b70*/  LOP3.LUT R12, R12, 0x800000, RZ, 0xfc, !PT ;  /* 0x008000000c0c7812 */ /* 0x000fc400078efcff */
[----:B------:R-:W-:Y:S02]  /*0b80*/  IADD3 R14, PT, PT, -R16, RZ, RZ ;  /* 0x000000ff100e7210 */ /* 0x000fe40007ffe1ff */
[----:B------:R-:W-:Y:S02]  /*0b90*/  SHF.L.U32 R13, R12, R13, RZ ;  /* 0x0000000d0c0d7219 */ /* 0x000fe400000006ff */
[----:B------:R-:W-:Y:S02]  /*0ba0*/  FSETP.NEU.FTZ.AND P0, PT, R10, R11, PT ;  /* 0x0000000b0a00720b */ /* 0x000fe40003f1d000 */
[----:B------:R-:W-:Y:S02]  /*0bb0*/  SEL R11, R14, RZ, P2 ;  /* 0x000000ff0e0b7207 */ /* 0x000fe40001000000 */
[----:B------:R-:W-:Y:S02]  /*0bc0*/  ISETP.NE.AND P1, PT, R13, RZ, P1 ;  /* 0x000000ff0d00720c */ /* 0x000fe40000f25270 */
[----:B------:R-:W-:-:S02]  /*0bd0*/  SHF.R.U32.HI R11, RZ, R11, R12 ;  /* 0x0000000bff0b7219 */ /* 0x000fc4000001160c */
[----:B------:R-:W-:Y:S02]  /*0be0*/  PLOP3.LUT P0, PT, P0, P1, PT, 0xf8, 0x8f ;  /* 0x00000000008f781c */ /* 0x000fe40000703f70 */
[----:B------:R-:W-:Y:S02]  /*0bf0*/  SHF.R.U32.HI R13, RZ, 0x1, R11 ;  /* 0x00000001ff0d7819 */ /* 0x000fe4000001160b */
[----:B------:R-:W-:-:S04]  /*0c00*/  SEL R10, RZ, 0x1, !P0 ;  /* 0x00000001ff0a7807 */ /* 0x000fc80004000000 */
[----:B------:R-:W-:-:S04]  /*0c10*/  LOP3.LUT R10, R10, 0x1, R13, 0xf8, !PT ;  /* 0x000000010a0a7812 */ /* 0x000fc800078ef80d */
[----:B------:R-:W-:-:S05]  /*0c20*/  LOP3.LUT R10, R10, R11, RZ, 0xc0, !PT ;  /* 0x0000000b0a0a7212 */ /* 0x000fca00078ec0ff */
[----:B------:R-:W-:-:S05]  /*0c30*/  IMAD.IADD R13, R13, 0x1, R10 ;  /* 0x000000010d0d7824 */ /* 0x000fca00078e020a */
[----:B------:R-:W-:Y:S01]  /*0c40*/  LOP3.LUT R0, R13, R0, RZ, 0xfc, !PT ;  /* 0x000000000d007212 */ /* 0x000fe200078efcff */
[----:B------:R-:W-:Y:S06]  /*0c50*/  BRA `(.L_x_43) ;  /* 0x0000000000107947 */ /* 0x000fec0003800000 */
.L_x_42:
[----:B------:R-:W-:-:S04]  /*0c60*/  LOP3.LUT R0, R0, 0x80000000, RZ, 0xc0, !PT ;  /* 0x8000000000007812 */ /* 0x000fc800078ec0ff */
[----:B------:R-:W-:Y:S01]  /*0c70*/  LOP3.LUT R0, R0, 0x7f800000, RZ, 0xfc, !PT ;  /* 0x7f80000000007812 */ /* 0x000fe200078efcff */
[----:B------:R-:W-:Y:S06]  /*0c80*/  BRA `(.L_x_43) ;  /* 0x0000000000047947 */ /* 0x000fec0003800000 */
.L_x_41:
[----:B------:R-:W-:-:S07]  /*0c90*/  IMAD R0, R13, 0x800000, R0 ;  /* 0x008000000d007824 */ /* 0x000fce00078e0200 */
.L_x_43:
[----:B------:R-:W-:Y:S05]  /*0ca0*/  BSYNC.RECONVERGENT B2 ;  /* 0x0000000000027941 */ /* 0x000fea0003800200 */
.L_x_40:
[----:B------:R-:W-:Y:S05]  /*0cb0*/  BRA `(.L_x_44) ;  /* 0x0000000000207947 */ /* 0x000fea0003800000 */
.L_x_39:
[----:B------:R-:W-:-:S04]  /*0cc0*/  LOP3.LUT R0, R13, 0x80000000, R0, 0x48, !PT ;  /* 0x800000000d007812 */ /* 0x000fc800078e4800 */
[----:B------:R-:W-:Y:S01]  /*0cd0*/  LOP3.LUT R0, R0, 0x7f800000, RZ, 0xfc, !PT ;  /* 0x7f80000000007812 */ /* 0x000fe200078efcff */
[----:B------:R-:W-:Y:S06]  /*0ce0*/  BRA `(.L_x_44) ;  /* 0x0000000000147947 */ /* 0x000fec0003800000 */
.L_x_38:
[----:B------:R-:W-:Y:S01]  /*0cf0*/  LOP3.LUT R0, R13, 0x80000000, R0, 0x48, !PT ;  /* 0x800000000d007812 */ /* 0x000fe200078e4800 */
[----:B------:R-:W-:Y:S06]  /*0d00*/  BRA `(.L_x_44) ;  /* 0x00000000000c7947 */ /* 0x000fec0003800000 */
.L_x_37:
[----:B------:R-:W0:Y:S01]  /*0d10*/  MUFU.RSQ R0, -QNAN ;  /* 0xffc0000000007908 */ /* 0x000e220000001400 */
[----:B------:R-:W-:Y:S05]  /*0d20*/  BRA `(.L_x_44) ;  /* 0x0000000000047947 */ /* 0x000fea0003800000 */
.L_x_36:
[----:B------:R-:W-:-:S07]  /*0d30*/  FADD.FTZ R0, R0, R3 ;  /* 0x0000000300007221 */ /* 0x000fce0000010000 */
.L_x_44:
[----:B------:R-:W-:Y:S05]  /*0d40*/  BSYNC.RECONVERGENT B1 ;  /* 0x0000000000017941 */ /* 0x000fea0003800200 */
.L_x_34:
[----:B------:R-:W-:Y:S01]  /*0d50*/  MOV R10, R8 ;  /* 0x00000008000a7202 */ /* 0x000fe20000000f00 */
[----:B------:R-:W-:-:S04]  /*0d60*/  IMAD.MOV.U32 R11, RZ, RZ, 0x0 ;  /* 0x00000000ff0b7424 */ /* 0x000fc800078e00ff */
[----:B0-----:R-:W-:Y:S05]  /*0d70*/  RET.REL.NODEC R10 `(finalize_clusters) ;  /* 0xfffffff00aa07950 */ /* 0x001fea0003c3ffff */
.L_x_45:
        /* <DEDUP_REMOVED lines=16> */
.L_x_145:


//--------------------- .text.score_candidate_clusters --------------------------
	.section	.text.score_candidate_clusters,"ax",@progbits
	.align	128
        .global         score_candidate_clusters
        .type           score_candidate_clusters,@function
        .size           score_candidate_clusters,(.L_x_151 - score_candidate_clusters)
        .other          score_candidate_clusters,@"STO_CUDA_ENTRY STV_DEFAULT"
score_candidate_clusters:
.text.score_candidate_clusters:
        /* <DEDUP_REMOVED lines=11> */
[----:B0-----:R-:W-:-:S05]  /*00b0*/  IMAD.WIDE R2, R5, 0x4, R2 ;  /* 0x0000000405027825 */ /* 0x001fca00078e0202 */
[----:B-1----:R-:W2:Y:S02]  /*00c0*/  LDG.E.CONSTANT R0, desc[UR4][R2.64] ;  /* 0x0000000402007981 */ /* 0x002ea4000c1e9900 */
[----:B--2---:R-:W-:-:S04]  /*00d0*/  ISETP.GE.AND P0, PT, R0, UR6, PT ;  /* 0x0000000600007c0c */ /* 0x004fc8000bf06270 */
[----:B------:R-:W-:-:S13]  /*00e0*/  ISETP.LT.OR P0, PT, R0, RZ, P0 ;  /* 0x000000ff0000720c */ /* 0x000fda0000701670 */
[----:B------:R-:W-:Y:S05]  /*00f0*/  @P0 EXIT ;  /* 0x000000000000094d */ /* 0x000fea0003800000 */
[----:B------:R-:W0:Y:S02]  /*0100*/  LDC.64 R2, c[0x0][0x390] ;  /* 0x0000e400ff027b82 */ /* 0x000e240000000a00 */
[----:B0-----:R-:W-:-:S06]  /*0110*/  IMAD.WIDE R2, R5, 0x4, R2 ;  /* 0x0000000405027825 */ /* 0x001fcc00078e0202 */
[----:B------:R-:W2:Y:S02]  /*0120*/  LDG.E.CONSTANT R2, desc[UR4][R2.64] ;  /* 0x0000000402027981 */ /* 0x000ea4000c1e9900 */
[----:B--2---:R-:W-:-:S13]  /*0130*/  ISETP.NE.AND P0, PT, R2, RZ, PT ;  /* 0x000000ff0200720c */ /* 0x004fda0003f05270 */
[----:B------:R-:W-:Y:S05]  /*0140*/  @!P0 EXIT ;  /* 0x000000000000894d */ /* 0x000fea0003800000 */
[----:B------:R-:W0:Y:S01]  /*0150*/  LDC.64 R6, c[0x0][0x388] ;  /* 0x0000e200ff067b82 */ /* 0x000e220000000a00 */
[----:B------:R-:W-:-:S07]  /*0160*/  LEA R3, R5, R5, 0x1 ;  /* 0x0000000505037211 */ /* 0x000fce00078e08ff */
[----:B------:R-:W1:Y:S08]  /*0170*/  LDC.64 R8, c[0x0][0x398] ;  /* 0x0000e600ff087b82 */ /* 0x000e700000000a00 */
[----:B------:R-:W2:Y:S01]  /*0180*/  LDC.64 R10, c[0x0][0x3a8] ;  /* 0x0000ea00ff0a7b82 */ /* 0x000ea20000000a00 */
[----:B0-----:R-:W-:-:S07]  /*0190*/  IMAD.WIDE R6, R5, 0x4, R6 ;  /* 0x0000000405067825 */ /* 0x001fce00078e0206 */
[----:B------:R-:W0:Y:S01]  /*01a0*/  LDC.64 R4, c[0x0][0x3a0] ;  /* 0x0000e800ff047b82 */ /* 0x000e220000000a00 */
[----:B------:R2:W3:Y:S01]  /*01b0*/  LDG.E.CONSTANT R13, desc[UR4][R6.64] ;  /* 0x00000004060d7981 */ /* 0x0004e2000c1e9900 */
[----:B-1----:R-:W-:-:S06]  /*01c0*/  IMAD.WIDE R8, R3, 0x4, R8 ;  /* 0x0000000403087825 */ /* 0x002fcc00078e0208 */
[----:B------:R-:W1:Y:S01]  /*01d0*/  LDC.64 R2, c[0x0][0x3b0] ;  /* 0x0000ec00ff027b82 */ /* 0x000e620000000a00 */
[----:B------:R-:W4:Y:S04]  /*01e0*/  LDG.E.CONSTANT R17, desc[UR4][R8.64] ;  /* 0x0000000408117981 */ /* 0x000f28000c1e9900 */
[----:B------:R-:W5:Y:S04]  /*01f0*/  LDG.E.CONSTANT R19, desc[UR4][R8.64+0x4] ;  /* 0x0000040408137981 */ /* 0x000f68000c1e9900 */
[----:B------:R-:W5:Y:S01]  /*0200*/  LDG.E.CONSTANT R21, desc[UR4][R8.64+0x8] ;  /* 0x0000080408157981 */ /* 0x000f62000c1e9900 */
[----:B------:R-:W-:Y:S01]  /*0210*/  LEA R15, R0, R0, 0x1 ;  /* 0x00000000000f7211 */ /* 0x000fe200078e08ff */
[----:B------:R-:W-:-:S02]  /*0220*/  HFMA2 R23, -RZ, RZ, 0, 5.9604644775390625e-08 ;  /* 0x00000001ff177431 */ /* 0x000fc400000001ff */
[----:B0-----:R-:W-:-:S04]  /*0230*/  IMAD.WIDE.U32 R4, R0, 0x4, R4 ;  /* 0x0000000400047825 */ /* 0x001fc800078e0004 */
[----:B--2---:R-:W-:-:S04]  /*0240*/  IMAD.WIDE.U32 R6, R15, 0x4, R10 ;  /* 0x000000040f067825 */ /* 0x004fc800078e000a */
[----:B-1----:R-:W-:-:S05]  /*0250*/  IMAD.WIDE.U32 R2, R0, 0x4, R2 ;  /* 0x0000000400027825 */ /* 0x002fca00078e0002 */
[----:B------:R-:W-:Y:S04]  /*0260*/  REDG.E.ADD.STRONG.GPU desc[UR4][R2.64], R23 ;  /* 0x000000170200798e */ /* 0x000fe8000c12e104 */
[----:B---3--:R-:W-:Y:S04]  /*0270*/  REDG.E.ADD.F32.FTZ.RN.STRONG.GPU desc[UR4][R4.64], R13 ;  /* 0x0000000d040079a6 */ /* 0x008fe8000c12f304 */
[----:B----4-:R-:W-:Y:S04]  /*0280*/  REDG.E.ADD.F32.FTZ.RN.STRONG.GPU desc[UR4][R6.64], R17 ;  /* 0x00000011060079a6 */ /* 0x010fe8000c12f304 */
[----:B-----5:R-:W-:Y:S04]  /*0290*/  REDG.E.ADD.F32.FTZ.RN.STRONG.GPU desc[UR4][R6.64+0x4], R19 ;  /* 0x00000413060079a6 */ /* 0x020fe8000c12f304 */
[----:B------:R-:W-:Y:S01]  /*02a0*/  REDG.E.ADD.F32.FTZ.RN.STRONG.GPU desc[UR4][R6.64+0x8], R21 ;  /* 0x00000815060079a6 */ /* 0x000fe2000c12f304 */
[----:B------:R-:W-:Y:S05]  /*02b0*/  EXIT ;  /* 0x000000000000794d */ /* 0x000fea0003800000 */
.L_x_46:
        /* <DEDUP_REMOVED lines=12> */
.L_x_151:


//--------------------- .text.propagate_cluster_labels_residues --------------------------
	.section	.text.propagate_cluster_labels_residues,"ax",@progbits
	.align	128
        .global         propagate_cluster_labels_residues
        .type           propagate_cluster_labels_residues,@function
        .size           propagate_cluster_labels_residues,(.L_x_152 - propagate_cluster_labels_residues)
        .other          propagate_cluster_labels_residues,@"STO_CUDA_ENTRY STV_DEFAULT"
propagate_cluster_labels_residues:
.text.propagate_cluster_labels_residues:
        /* <DEDUP_REMOVED lines=8> */
[----:B------:R-:W0:Y:S01]  /*0080*/  LDCU.64 UR8, c[0x0][0x388] ;  /* 0x00007100ff0877ac */ /* 0x000e220008000a00 */
[----:B------:R-:W1:Y:S01]  /*0090*/  LDCU.64 UR4, c[0x0][0x358] ;  /* 0x00006b00ff0477ac */ /* 0x000e620008000a00 */
[----:B0-----:R-:W-:Y:S02]  /*00a0*/  MOV R16, UR8 ;  /* 0x0000000800107c02 */ /* 0x001fe40008000f00 */
[----:B------:R-:W-:-:S03]  /*00b0*/  MOV R17, UR9 ;  /* 0x0000000900117c02 */ /* 0x000fc60008000f00 */
[----:B------:R-:W-:-:S06]  /*00c0*/  IMAD.WIDE R2, R0, 0x4, R16 ;  /* 0x0000000400027825 */ /* 0x000fcc00078e0210 */
[----:B-1----:R-:W2:Y:S02]  /*00d0*/  LDG.E.CONSTANT R2, desc[UR4][R2.64] ;  /* 0x0000000402027981 */ /* 0x002ea4000c1e9900 */
[----:B--2---:R-:W-:-:S13]  /*00e0*/  ISETP.NE.AND P0, PT, R2, RZ, PT ;  /* 0x000000ff0200720c */ /* 0x004fda0003f05270 */
[----:B------:R-:W-:Y:S05]  /*00f0*/  @!P0 EXIT ;  /* 0x000000000000894d */ /* 0x000fea0003800000 */
[----:B------:R-:W0:Y:S01]  /*0100*/  LDC.64 R8, c[0x0][0x380] ;  /* 0x0000e000ff087b82 */ /* 0x000e220000000a00 */
[----:B------:R-:W1:Y:S01]  /*0110*/  LDCU.64 UR8, c[0x0][0x390] ;  /* 0x00007200ff0877ac */ /* 0x000e620008000a00 */
[----:B------:R-:W-:-:S06]  /*0120*/  IMAD R3, R0, 0x3, RZ ;  /* 0x0000000300037824 */ /* 0x000fcc00078e02ff */
[----:B------:R-:W2:Y:S01]  /*0130*/  LDC R20, c[0x0][0x3a4] ;  /* 0x0000e900ff147b82 */ /* 0x000ea20000000800 */
[----:B-1----:R-:W-:Y:S02]  /*0140*/  MOV R14, UR8 ;  /* 0x00000008000e7c02 */ /* 0x002fe40008000f00 */
[----:B------:R-:W-:Y:S01]  /*0150*/  MOV R15, UR9 ;  /* 0x00000009000f7c02 */ /* 0x000fe20008000f00 */
[----:B0-----:R-:W-:-:S04]  /*0160*/  IMAD.WIDE R8, R3, 0x4, R8 ;  /* 0x0000000403087825 */ /* 0x001fc800078e0208 */
[C---:B------:R-:W-:Y:S01]  /*0170*/  IMAD.WIDE R6, R0.reuse, 0x4, R14 ;  /* 0x0000000400067825 */ /* 0x040fe200078e020e */
[----:B------:R0:W5:Y:S04]  /*0180*/  LDG.E.CONSTANT R2, desc[UR4][R8.64] ;  /* 0x0000000408027981 */ /* 0x000168000c1e9900 */
[----:B------:R0:W5:Y:S04]  /*0190*/  LDG.E.CONSTANT R3, desc[UR4][R8.64+0x4] ;  /* 0x0000040408037981 */ /* 0x000168000c1e9900 */
[----:B------:R0:W5:Y:S04]  /*01a0*/  LDG.E.CONSTANT R4, desc[UR4][R8.64+0x8] ;  /* 0x0000080408047981 */ /* 0x000168000c1e9900 */
[----:B------:R0:W5:Y:S01]  /*01b0*/  LDG.E R5, desc[UR4][R6.64] ;  /* 0x0000000406057981 */ /* 0x000162000c1e1900 */
[----:B------:R-:W-:Y:S01]  /*01c0*/  VIMNMX R10, PT, PT, R0, UR6, PT ;  /* 0x00000006000a7c48 */ /* 0x000fe2000bfe0100 */
[----:B------:R-:W-:Y:S01]  /*01d0*/  BSSY.RECONVERGENT B1, `(.L_x_47) ;  /* 0x00000a8000017945 */ /* 0x000fe20003800200 */
[----:B------:R-:W-:-:S02]  /*01e0*/  HFMA2 R21, -RZ, RZ, 0, 0 ;  /* 0x00000000ff157431 */ /* 0x000fc400000001ff */
[----:B--2---:R-:W-:Y:S01]  /*01f0*/  FMUL R20, R20, R20 ;  /* 0x0000001414147220 */ /* 0x004fe20000400000 */
[----:B------:R-:W-:-:S13]  /*0200*/  ISETP.GE.AND P0, PT, R10, 0x1, PT ;  /* 0x000000010a00780c */ /* 0x000fda0003f06270 */
[----:B0-----:R-:W-:Y:S05]  /*0210*/  @!P0 BRA `(.L_x_48) ;  /* 0x00000008008c8947 */ /* 0x001fea0003800000 */
[C---:B------:R-:W-:Y:S01]  /*0220*/  ISETP.GE.U32.AND P0, PT, R10.reuse, 0x4, PT ;  /* 0x000000040a00780c */ /* 0x040fe20003f06070 */
[----:B------:R-:W-:Y:S01]  /*0230*/  BSSY.RECONVERGENT B0, `(.L_x_49) ;  /* 0x0000075000007945 */ /* 0x000fe20003800200 */
[----:B------:R-:W-:Y:S02]  /*0240*/  LOP3.LUT R22, R10, 0x3, RZ, 0xc0, !PT ;  /* 0x000000030a167812 */ /* 0x000fe400078ec0ff */
[----:B------:R-:W-:-:S09]  /*0250*/  MOV R21, RZ ;  /* 0x000000ff00157202 */ /* 0x000fd20000000f00 */
[----:B------:R-:W-:Y:S05]  /*0260*/  @!P0 BRA `(.L_x_50) ;  /* 0x0000000400c48947 */ /* 0x000fea0003800000 */
[----:B------:R-:W0:Y:S01]  /*0270*/  LDC.64 R16, c[0x0][0x388] ;  /* 0x0000e200ff107b82 */ /* 0x000e220000000a00 */
[----:B------:R-:W-:Y:S02]  /*0280*/  LOP3.LUT R21, R10, 0x7ffffffc, RZ, 0xc0, !PT ;  /* 0x7ffffffc0a157812 */ /* 0x000fe400078ec0ff */
[----:B------:R-:W-:-:S05]  /*0290*/  MOV R23, RZ ;  /* 0x000000ff00177202 */ /* 0x000fca0000000f00 */
[----:B------:R-:W1:Y:S08]  /*02a0*/  LDC.64 R14, c[0x0][0x390] ;  /* 0x0000e400ff0e7b82 */ /* 0x000e700000000a00 */
[----:B------:R-:W2:Y:S02]  /*02b0*/  LDC.64 R8, c[0x0][0x380] ;  /* 0x0000e000ff087b82 */ /* 0x000ea40000000a00 */
.L_x_59:
[----:B0--3--:R-:W-:-:S05]  /*02c0*/  IMAD.WIDE.U32 R10, R23, 0x4, R16 ;  /* 0x00000004170a7825 */ /* 0x009fca00078e0010 */
[----:B------:R-:W3:Y:S01]  /*02d0*/  LDG.E.CONSTANT R12, desc[UR4][R10.64] ;  /* 0x000000040a0c7981 */ /* 0x000ee2000c1e9900 */
[----:B------:R-:W-:Y:S01]  /*02e0*/  BSSY.RECONVERGENT B2, `(.L_x_51) ;  /* 0x0000018000027945 */ /* 0x000fe20003800200 */
[----:B---3--:R-:W-:Y:S01]  /*02f0*/  ISETP.NE.AND P0, PT, R12, RZ, PT ;  /* 0x000000ff0c00720c */ /* 0x008fe20003f05270 */
[----:B-1----:R-:W-:-:S12]  /*0300*/  IMAD.WIDE.U32 R12, R23, 0x4, R14 ;  /* 0x00000004170c7825 */ /* 0x002fd800078e000e */
[----:B------:R-:W-:Y:S05]  /*0310*/  @!P0 BRA `(.L_x_52) ;  /* 0x0000000000508947 */ /* 0x000fea0003800000 */
[----:B------:R-:W-:-:S04]  /*0320*/  IMAD R19, R23, 0x3, RZ ;  /* 0x0000000317137824 */ /* 0x000fc800078e02ff */
[----:B--2---:R-:W-:-:S05]  /*0330*/  IMAD.WIDE.U32 R18, R19, 0x4, R8 ;  /* 0x0000000413127825 */ /* 0x004fca00078e0008 */
[----:B------:R-:W2:Y:S04]  /*0340*/  LDG.E.CONSTANT R24, desc[UR4][R18.64+0x4] ;  /* 0x0000040412187981 */ /* 0x000ea8000c1e9900 */
[----:B------:R-:W3:Y:S04]  /*0350*/  LDG.E.CONSTANT R25, desc[UR4][R18.64] ;  /* 0x0000000412197981 */ /* 0x000ee8000c1e9900 */
[----:B------:R-:W4:Y:S01]  /*0360*/  LDG.E.CONSTANT R27, desc[UR4][R18.64+0x8] ;  /* 0x00000804121b7981 */ /* 0x000f22000c1e9900 */
[----:B--2--5:R-:W-:Y:S01]  /*0370*/  FADD R24, R3, -R24 ;  /* 0x8000001803187221 */ /* 0x024fe20000000000 */
[----:B---3--:R-:W-:-:S03]  /*0380*/  FADD R25, R2, -R25 ;  /* 0x8000001902197221 */ /* 0x008fc60000000000 */
[----:B------:R-:W-:Y:S01]  /*0390*/  FMUL R24, R24, R24 ;  /* 0x0000001818187220 */ /* 0x000fe20000400000 */
[----:B----4-:R-:W-:-:S03]  /*03a0*/  FADD R27, R4, -R27 ;  /* 0x8000001b041b7221 */ /* 0x010fc60000000000 */
[----:B------:R-:W-:-:S04]  /*03b0*/  FFMA R24, R25, R25, R24 ;  /* 0x0000001919187223 */ /* 0x000fc80000000018 */
[----:B------:R-:W-:-:S05]  /*03c0*/  FFMA R27, R27, R27, R24 ;  /* 0x0000001b1b1b7223 */ /* 0x000fca0000000018 */
[----:B------:R-:W-:-:S13]  /*03d0*/  FSETP.GEU.AND P0, PT, R27, R20, PT ;  /* 0x000000141b00720b */ /* 0x000fda0003f0e000 */
[----:B------:R-:W-:Y:S05]  /*03e0*/  @P0 BRA `(.L_x_52) ;  /* 0x00000000001c0947 */ /* 0x000fea0003800000 */
[----:B------:R-:W2:Y:S02]  /*03f0*/  LDG.E R24, desc[UR4][R12.64] ;  /* 0x000000040c187981 */ /* 0x000ea4000c1e1900 */
[----:B--2---:R-:W-:-:S13]  /*0400*/  ISETP.GE.AND P0, PT, R24, R5, PT ;  /* 0x000000051800720c */ /* 0x004fda0003f06270 */
[----:B------:R-:W-:Y:S05]  /*0410*/  @P0 BRA `(.L_x_52) ;  /* 0x0000000000100947 */ /* 0x000fea0003800000 */
[----:B------:R-:W0:Y:S01]  /*0420*/  LDC.64 R18, c[0x0][0x398] ;  /* 0x0000e600ff127b82 */ /* 0x000e220000000a00 */
[----:B------:R-:W-:Y:S01]  /*0430*/  HFMA2 R25, -RZ, RZ, 0, 5.9604644775390625e-08 ;  /* 0x00000001ff197431 */ /* 0x000fe200000001ff */
[----:B------:R1:W-:Y:S04]  /*0440*/  REDG.E.MIN.S32.STRONG.GPU desc[UR4][R6.64], R24 ;  /* 0x000000180600798e */ /* 0x0003e8000c92e304 */
[----:B0-----:R1:W-:Y:S02]  /*0450*/  STG.E desc[UR4][R18.64], R25 ;  /* 0x0000001912007986 */ /* 0x0013e4000c101904 */
.L_x_52:
[----:B------:R-:W-:Y:S05]  /*0460*/  BSYNC.RECONVERGENT B2 ;  /* 0x0000000000027941 */ /* 0x000fea0003800200 */
.L_x_51:
[----:B-1----:R-:W3:Y:S01]  /*0470*/  LDG.E.CONSTANT R18, desc[UR4][R10.64+0x4] ;  /* 0x000004040a127981 */ /* 0x002ee2000c1e9900 */
[----:B------:R-:W-:Y:S01]  /*0480*/  BSSY.RECONVERGENT B2, `(.L_x_53) ;  /* 0x0000018000027945 */ /* 0x000fe20003800200 */
[----:B---3--:R-:W-:-:S13]  /*0490*/  ISETP.NE.AND P0, PT, R18, RZ, PT ;  /* 0x000000ff1200720c */ /* 0x008fda0003f05270 */
[----:B------:R-:W-:Y:S05]  /*04a0*/  @!P0 BRA `(.L_x_54) ;  /* 0x0000000000548947 */ /* 0x000fea0003800000 */
[----:B------:R-:W-:-:S05]  /*04b0*/  MOV R18, 0x3 ;  /* 0x0000000300127802 */ /* 0x000fca0000000f00 */
[----:B------:R-:W-:-:S04]  /*04c0*/  IMAD R19, R23, R18, 0x3 ;  /* 0x0000000317137424 */ /* 0x000fc800078e0212 */
        /* <DEDUP_REMOVED lines=19> */
.L_x_54:
[----:B------:R-:W-:Y:S05]  /*0600*/  BSYNC.RECONVERGENT B2 ;  /* 0x0000000000027941 */ /* 0x000fea0003800200 */
.L_x_53:
        /* <DEDUP_REMOVED lines=25> */
.L_x_56:
[----:B------:R-:W-:Y:S05]  /*07a0*/  BSYNC.RECONVERGENT B2 ;  /* 0x0000000000027941 */ /* 0x000fea0003800200 */
.L_x_55:
[----:B------:R-:W3:Y:S01]  /*07b0*/  LDG.E.CONSTANT R10, desc[UR4][R10.64+0xc] ;  /* 0x00000c040a0a7981 */ /* 0x000ee2000c1e9900 */
[----:B------:R-:W-:Y:S01]  /*07c0*/  BSSY.RECONVERGENT B2, `(.L_x_57) ;  /* 0x0000018000027945 */ /* 0x000fe20003800200 */
[----:B---3--:R-:W-:-:S13]  /*07d0*/  ISETP.NE.AND P0, PT, R10, RZ, PT ;  /* 0x000000ff0a00720c */ /* 0x008fda0003f05270 */
[----:B------:R-:W-:Y:S05]  /*07e0*/  @!P0 BRA `(.L_x_58) ;  /* 0x0000000000548947 */ /* 0x000fea0003800000 */
[----:B------:R-:W-:-:S05]  /*07f0*/  MOV R10, 0x3 ;  /* 0x00000003000a7802 */ /* 0x000fca0000000f00 */
[----:B------:R-:W-:-:S04]  /*0800*/  IMAD R11, R23, R10, 0x9 ;  /* 0x00000009170b7424 */ /* 0x000fc800078e020a */
[----:B--2---:R-:W-:-:S05]  /*0810*/  IMAD.WIDE.U32 R10, R11, 0x4, R8 ;  /* 0x000000040b0a7825 */ /* 0x004fca00078e0008 */
[----:B-1----:R-:W2:Y:S04]  /*0820*/  LDG.E.CONSTANT R18, desc[UR4][R10.64+0x4] ;  /* 0x000004040a127981 */ /* 0x002ea8000c1e9900 */
        /* <DEDUP_REMOVED lines=17> */
.L_x_58:
[----:B------:R-:W-:Y:S05]  /*0940*/  BSYNC.RECONVERGENT B2 ;  /* 0x0000000000027941 */ /* 0x000fea0003800200 */
.L_x_57:
[----:B------:R-:W-:-:S04]  /*0950*/  IADD3 R23, PT, PT, R23, 0x4, RZ ;  /* 0x0000000417177810 */ /* 0x000fc80007ffe0ff */
[----:B------:R-:W-:-:S13]  /*0960*/  ISETP.NE.AND P0, PT, R23, R21, PT ;  /* 0x000000151700720c */ /* 0x000fda0003f05270 */
[----:B------:R-:W-:Y:S05]  /*0970*/  @P0 BRA `(.L_x_59) ;  /* 0xfffffff800500947 */ /* 0x000fea000383ffff */
.L_x_50:
[----:B------:R-:W-:Y:S05]  /*0980*/  BSYNC.RECONVERGENT B0 ;  /* 0x0000000000007941 */ /* 0x000fea0003800200 */
.L_x_49:
[----:B------:R-:W-:-:S13]  /*0990*/  ISETP.NE.AND P0, PT, R22, RZ, PT ;  /* 0x000000ff1600720c */ /* 0x000fda0003f05270 */
[----:B------:R-:W-:Y:S05]  /*09a0*/  @!P0 BRA `(.L_x_48) ;  /* 0x0000000000a88947 */ /* 0x000fea0003800000 */
[----:B--2---:R-:W0:Y:S01]  /*09b0*/  LDC.64 R8, c[0x0][0x380] ;  /* 0x0000e000ff087b82 */ /* 0x004e220000000a00 */
[----:B---3--:R-:W-:-:S04]  /*09c0*/  IMAD.WIDE.U32 R12, R21, 0x4, R14 ;  /* 0x00000004150c7825 */ /* 0x008fc800078e000e */
[----:B------:R-:W-:-:S04]  /*09d0*/  IMAD.WIDE.U32 R16, R21, 0x4, R16 ;  /* 0x0000000415107825 */ /* 0x000fc800078e0010 */
[C---:B------:R-:W-:Y:S01]  /*09e0*/  IMAD R15, R21.reuse, 0x3, RZ ;  /* 0x00000003150f7824 */ /* 0x040fe200078e02ff */
[----:B------:R-:W-:Y:S01]  /*09f0*/  IADD3 R21, PT, PT, R21, R22, RZ ;  /* 0x0000001615157210 */ /* 0x000fe20007ffe0ff */
[----:B------:R-:W-:-:S07]  /*0a00*/  IMAD.MOV R22, RZ, RZ, -R22 ;  /* 0x000000ffff167224 */ /* 0x000fce00078e0a16 */
.L_x_62:
[----:B--2---:R-:W-:Y:S02]  /*0a10*/  MOV R10, R16 ;  /* 0x00000010000a7202 */ /* 0x004fe40000000f00 */
[----:B------:R-:W-:-:S05]  /*0a20*/  MOV R11, R17 ;  /* 0x00000011000b7202 */ /* 0x000fca0000000f00 */
[----:B------:R-:W2:Y:S01]  /*0a30*/  LDG.E.CONSTANT R10, desc[UR4][R10.64] ;  /* 0x000000040a0a7981 */ /* 0x000ea2000c1e9900 */
[----:B------:R-:W-:Y:S01]  /*0a40*/  IADD3 R22, PT, PT, R22, 0x1, RZ ;  /* 0x0000000116167810 */ /* 0x000fe20007ffe0ff */
[----:B------:R-:W-:Y:S03]  /*0a50*/  BSSY.RECONVERGENT B0, `(.L_x_60) ;  /* 0x0000019000007945 */ /* 0x000fe60003800200 */
[----:B------:R-:W-:Y:S02]  /*0a60*/  ISETP.NE.AND P0, PT, R22, RZ, PT ;  /* 0x000000ff1600720c */ /* 0x000fe40003f05270 */
[----:B--2---:R-:W-:-:S13]  /*0a70*/  ISETP.NE.AND P1, PT, R10, RZ, PT ;  /* 0x000000ff0a00720c */ /* 0x004fda0003f25270 */
[----:B------:R-:W-:Y:S05]  /*0a80*/  @!P1 BRA `(.L_x_61) ;  /* 0x0000000000549947 */ /* 0x000fea0003800000 */
[----:B0-----:R-:W-:-:S05]  /*0a90*/  IMAD.WIDE.U32 R10, R15, 0x4, R8 ;  /* 0x000000040f0a7825 */ /* 0x001fca00078e0008 */
[----:B------:R-:W2:Y:S04]  /*0aa0*/  LDG.E.CONSTANT R14, desc[UR4][R10.64+0x4] ;  /* 0x000004040a0e7981 */ /* 0x000ea8000c1e9900 */
[----:B-1----:R-:W3:Y:S04]  /*0ab0*/  LDG.E.CONSTANT R19, desc[UR4][R10.64] ;  /* 0x000000040a137981 */ /* 0x002ee8000c1e9900 */
        /* <DEDUP_REMOVED lines=9> */
[----:B------:R-:W-:Y:S02]  /*0b50*/  MOV R10, R12 ;  /* 0x0000000c000a7202 */ /* 0x000fe40000000f00 */
[----:B------:R-:W-:-:S05]  /*0b60*/  MOV R11, R13 ;  /* 0x0000000d000b7202 */ /* 0x000fca0000000f00 */
[----:B------:R-:W2:Y:S02]  /*0b70*/  LDG.E R14, desc[UR4][R10.64] ;  /* 0x000000040a0e7981 */ /* 0x000ea4000c1e1900 */
[----:B--2---:R-:W-:-:S13]  /*0b80*/  ISETP.GE.AND P1, PT, R14, R5, PT ;  /* 0x000000050e00720c */ /* 0x004fda0003f26270 */
[----:B------:R-:W-:Y:S05]  /*0b90*/  @P1 BRA `(.L_x_61) ;  /* 0x0000000000101947 */ /* 0x000fea0003800000 */
[----:B------:R-:W0:Y:S01]  /*0ba0*/  LDC.64 R10, c[0x0][0x398] ;  /* 0x0000e600ff0a7b82 */ /* 0x000e220000000a00 */
[----:B------:R-:W-:Y:S01]  /*0bb0*/  HFMA2 R19, -RZ, RZ, 0, 5.9604644775390625e-08 ;  /* 0x00000001ff137431 */ /* 0x000fe200000001ff */
[----:B------:R2:W-:Y:S04]  /*0bc0*/  REDG.E.MIN.S32.STRONG.GPU desc[UR4][R6.64], R14 ;  /* 0x0000000e0600798e */ /* 0x0005e8000c92e304 */
[----:B0-----:R2:W-:Y:S02]  /*0bd0*/  STG.E desc[UR4][R10.64], R19 ;  /* 0x000000130a007986 */ /* 0x0015e4000c101904 */
.L_x_61:
[----:B------:R-:W-:Y:S05]  /*0be0*/  BSYNC.RECONVERGENT B0 ;  /* 0x0000000000007941 */ /* 0x000fea0003800200 */
.L_x_60:
[----:B------:R-:W-:Y:S02]  /*0bf0*/  IADD3 R12, P1, PT, R12, 0x4, RZ ;  /* 0x000000040c0c7810 */ /* 0x000fe40007f3e0ff */
[----:B------:R-:W-:Y:S02]  /*0c00*/  IADD3 R16, P2, PT, R16, 0x4, RZ ;  /* 0x0000000410107810 */ /* 0x000fe40007f5e0ff */
[----:B------:R-:W-:Y:S02]  /*0c10*/  IADD3 R15, PT, PT, R15, 0x3, RZ ;  /* 0x000000030f0f7810 */ /* 0x000fe40007ffe0ff */
[----:B------:R-:W-:Y:S02]  /*0c20*/  IADD3.X R13, PT, PT, RZ, R13, RZ, P1, !PT ;  /* 0x0000000dff0d7210 */ /* 0x000fe40000ffe4ff */
[----:B------:R-:W-:Y:S01]  /*0c30*/  IADD3.X R17, PT, PT, RZ, R17, RZ, P2, !PT ;  /* 0x00000011ff117210 */ /* 0x000fe200017fe4ff */
[----:B------:R-:W-:Y:S06]  /*0c40*/  @P0 BRA `(.L_x_62) ;  /* 0xfffffffc00700947 */ /* 0x000fec000383ffff */
.L_x_48:
[----:B------:R-:W-:Y:S05]  /*0c50*/  BSYNC.RECONVERGENT B1 ;  /* 0x0000000000017941 */ /* 0x000fea0003800200 */
.L_x_47:
[----:B------:R-:W4:Y:S01]  /*0c60*/  LDCU UR6, c[0x0][0x3a0] ;  /* 0x00007400ff0677ac */ /* 0x000f220008000800 */
[----:B------:R-:W-:Y:S01]  /*0c70*/  BSSY.RECONVERGENT B0, `(.L_x_63) ;  /* 0x0000024000007945 */ /* 0x000fe20003800200 */
[----:B----4-:R-:W-:-:S13]  /*0c80*/  ISETP.GE.AND P0, PT, R21, UR6, PT ;  /* 0x0000000615007c0c */ /* 0x010fda000bf06270 */
[----:B------:R-:W-:Y:S05]  /*0c90*/  @P0 BRA `(.L_x_64) ;  /* 0x0000000000840947 */ /* 0x000fea0003800000 */
[----:B------:R-:W-:Y:S01]  /*0ca0*/  ISETP.NE.AND P0, PT, R21, R0, PT ;  /* 0x000000001500720c */ /* 0x000fe20003f05270 */
[----:B------:R-:W-:-:S12]  /*0cb0*/  BSSY.RECONVERGENT B1, `(.L_x_65) ;  /* 0x000001e000017945 */ /* 0x000fd80003800200 */
[----:B------:R-:W-:Y:S05]  /*0cc0*/  @!P0 BRA `(.L_x_66) ;  /* 0x0000000000708947 */ /* 0x000fea0003800000 */
[----:B0-2---:R-:W0:Y:S02]  /*0cd0*/  LDC.64 R8, c[0x0][0x388] ;  /* 0x0000e200ff087b82 */ /* 0x005e240000000a00 */
[----:B0-----:R-:W-:-:S06]  /*0ce0*/  IMAD.WIDE.U32 R8, R21, 0x4, R8 ;  /* 0x0000000415087825 */ /* 0x001fcc00078e0008 */
[----:B------:R-:W2:Y:S02]  /*0cf0*/  LDG.E.CONSTANT R8, desc[UR4][R8.64] ;  /* 0x0000000408087981 */ /* 0x000ea4000c1e9900 */
[----:B--2---:R-:W-:-:S13]  /*0d00*/  ISETP.NE.AND P0, PT, R8, RZ, PT ;  /* 0x000000ff0800720c */ /* 0x004fda0003f05270 */
[----:B------:R-:W-:Y:S05]  /*0d10*/  @!P0 BRA `(.L_x_66) ;  /* 0x00000000005c8947 */ /* 0x000fea0003800000 */
[----:B------:R-:W0:Y:S01]  /*0d20*/  LDC.64 R8, c[0x0][0x380] ;  /* 0x0000e000ff087b82 */ /* 0x000e220000000a00 */
[----:B---3--:R-:W-:-:S04]  /*0d30*/  IMAD R11, R21, 0x3, RZ ;  /* 0x00000003150b7824 */ /* 0x008fc800078e02ff */
[----:B0-----:R-:W-:-:S05]  /*0d40*/  IMAD.WIDE.U32 R8, R11, 0x4, R8 ;  /* 0x000000040b087825 */ /* 0x001fca00078e0008 */
        /* <DEDUP_REMOVED lines=11> */
[----:B------:R-:W0:Y:S02]  /*0e00*/  LDC.64 R8, c[0x0][0x390] ;  /* 0x0000e400ff087b82 */ /* 0x000e240000000a00 */
[----:B0-----:R-:W-:-:S05]  /*0e10*/  IMAD.WIDE.U32 R8, R21, 0x4, R8 ;  /* 0x0000000415087825 */ /* 0x001fca00078e0008 */
[----:B------:R-:W2:Y:S02]  /*0e20*/  LDG.E R0, desc[UR4][R8.64] ;  /* 0x0000000408007981 */ /* 0x000ea4000c1e1900 */
[----:B--2---:R-:W-:-:S13]  /*0e30*/  ISETP.GE.AND P0, PT, R0, R5, PT ;  /* 0x000000050000720c */ /* 0x004fda0003f06270 */
[----:B------:R-:W-:Y:S05]  /*0e40*/  @P0 BRA `(.L_x_66) ;  /* 0x0000000000100947 */ /* 0x000fea0003800000 */
[----:B------:R-:W0:Y:S01]  /*0e50*/  LDC.64 R8, c[0x0][0x398] ;  /* 0x0000e600ff087b82 */ /* 0x000e220000000a00 */
[----:B------:R-:W-:Y:S01]  /*0e60*/  HFMA2 R11, -RZ, RZ, 0, 5.9604644775390625e-08 ;  /* 0x00000001ff0b7431 */ /* 0x000fe200000001ff */
[----:B------:R4:W-:Y:S04]  /*0e70*/  REDG.E.MIN.S32.STRONG.GPU desc[UR4][R6.64], R0 ;  /* 0x000000000600798e */ /* 0x0009e8000c92e304 */
[----:B0-----:R4:W-:Y:S02]  /*0e80*/  STG.E desc[UR4][R8.64], R11 ;  /* 0x0000000b08007986 */ /* 0x0019e4000c101904 */
.L_x_66:
[----:B------:R-:W-:Y:S05]  /*0e90*/  BSYNC.RECONVERGENT B1 ;  /* 0x0000000000017941 */ /* 0x000fea0003800200 */
.L_x_65:
[----:B------:R-:W-:-:S07]  /*0ea0*/  IADD3 R21, PT, PT, R21, 0x1, RZ ;  /* 0x0000000115157810 */ /* 0x000fce0007ffe0ff */
.L_x_64:
[----:B------:R-:W-:Y:S05]  /*0eb0*/  BSYNC.RECONVERGENT B0 ;  /* 0x0000000000007941 */ /* 0x000fea0003800200 */
.L_x_63:
[----:B------:R-:W-:-:S13]  /*0ec0*/  ISETP.GE.AND P0, PT, R21, UR6, PT ;  /* 0x0000000615007c0c */ /* 0x000fda000bf06270 */
[----:B------:R-:W-:Y:S05]  /*0ed0*/  @P0 EXIT ;  /* 0x000000000000094d */ /* 0x000fea0003800000 */
[----:B----4-:R-:W-:Y:S01]  /*0ee0*/  IADD3 R0, PT, PT, -R21, UR6, RZ ;  /* 0x0000000615007c10 */ /* 0x010fe2000fffe1ff */
[----:B------:R-:W-:Y:S03]  /*0ef0*/  BSSY.RECONVERGENT B0, `(.L_x_67) ;  /* 0x0000030000007945 */ /* 0x000fe60003800200 */
[----:B------:R-:W-:Y:S01]  /*0f00*/  LOP3.LUT P0, R16, R0, 0x3, RZ, 0xc0, !PT ;  /* 0x0000000300107812 */ /* 0x000fe2000780c0ff */
[----:B------:R-:W-:-:S12]  /*0f10*/  IMAD.MOV.U32 R0, RZ, RZ, R21 ;  /* 0x000000ffff007224 */ /* 0x000fd800078e0015 */
[----:B------:R-:W-:Y:S05]  /*0f20*/  @!P0 BRA `(.L_x_68) ;  /* 0x0000000000b08947 */ /* 0x000fea0003800000 */
[----:B---3--:R-:W3:Y:S01]  /*0f30*/  LDC.64 R12, c[0x0][0x390] ;  /* 0x0000e400ff0c7b82 */ /* 0x008ee20000000a00 */
[C---:B------:R-:W-:Y:S01]  /*0f40*/  IADD3 R0, PT, PT, R16.reuse, R21, RZ ;  /* 0x0000001510007210 */ /* 0x040fe20007ffe0ff */
[----:B------:R-:W-:Y:S01]  /*0f50*/  IMAD R17, R21, 0x3, RZ ;  /* 0x0000000315117824 */ /* 0x000fe200078e02ff */
[----:B------:R-:W-:-:S05]  /*0f60*/  IADD3 R16, PT, PT, -R16, RZ, RZ ;  /* 0x000000ff10107210 */ /* 0x000fca0007ffe1ff */
[----:B--2---:R-:W2:Y:S08]  /*0f70*/  LDC.64 R14, c[0x0][0x388] ;  /* 0x0000e200ff0e7b82 */ /* 0x004eb00000000a00 */
[----:B0-----:R-:W0:Y:S01]  /*0f80*/  LDC.64 R8, c[0x0][0x380] ;  /* 0x0000e000ff087b82 */ /* 0x001e220000000a00 */
[----:B---3--:R-:W-:-:S04]  /*0f90*/  IMAD.WIDE.U32 R12, R21, 0x4, R12 ;  /* 0x00000004150c7825 */ /* 0x008fc800078e000c */
[----:B--2---:R-:W-:-:S07]  /*0fa0*/  IMAD.WIDE.U32 R14, R21, 0x4, R14 ;  /* 0x00000004150e7825 */ /* 0x004fce00078e000e */
.L_x_71:
        /* <DEDUP_REMOVED lines=29> */
.L_x_70:
[----:B------:R-:W-:Y:S05]  /*1180*/  BSYNC.RECONVERGENT B1 ;  /* 0x0000000000017941 */ /* 0x000fea0003800200 */
.L_x_69:
[----:B------:R-:W-:Y:S02]  /*1190*/  IADD3 R12, P1, PT, R12, 0x4, RZ ;  /* 0x000000040c0c7810 */ /* 0x000fe40007f3e0ff */
[----:B------:R-:W-:Y:S02]  /*11a0*/  IADD3 R14, P2, PT, R14, 0x4, RZ ;  /* 0x000000040e0e7810 */ /* 0x000fe40007f5e0ff */
[----:B------:R-:W-:Y:S02]  /*11b0*/  IADD3 R17, PT, PT, R17, 0x3, RZ ;  /* 0x0000000311117810 */ /* 0x000fe40007ffe0ff */
[----:B------:R-:W-:Y:S02]  /*11c0*/  IADD3.X R13, PT, PT, RZ, R13, RZ, P1, !PT ;  /* 0x0000000dff0d7210 */ /* 0x000fe40000ffe4ff */
[----:B------:R-:W-:Y:S01]  /*11d0*/  IADD3.X R15, PT, PT, RZ, R15, RZ, P2, !PT ;  /* 0x0000000fff0f7210 */ /* 0x000fe200017fe4ff */
[----:B------:R-:W-:Y:S06]  /*11e0*/  @P0 BRA `(.L_x_71) ;  /* 0xfffffffc00700947 */ /* 0x000fec000383ffff */
.L_x_68:
[----:B------:R-:W-:Y:S05]  /*11f0*/  BSYNC.RECONVERGENT B0 ;  /* 0x0000000000007941 */ /* 0x000fea0003800200 */
.L_x_67:
[----:B------:R-:W0:Y:S02]  /*1200*/  LDCU UR6, c[0x0][0x3a0] ;  /* 0x00007400ff0677ac */ /* 0x000e240008000800 */
[----:B0-2---:R-:W-:-:S05]  /*1210*/  VIADD R8, R21, -UR6 ;  /* 0x8000000615087c36 */ /* 0x005fca0008000000 */
[----:B------:R-:W-:-:S13]  /*1220*/  ISETP.GT.U32.AND P0, PT, R8, -0x4, PT ;  /* 0xfffffffc0800780c */ /* 0x000fda0003f04070 */
[----:B------:R-:W-:Y:S05]  /*1230*/  @P0 EXIT ;  /* 0x000000000000094d */ /* 0x000fea0003800000 */
[----:B---3--:R-:W0:Y:S01]  /*1240*/  LDC.64 R10, c[0x0][0x380] ;  /* 0x0000e000ff0a7b82 */ /* 0x008e220000000a00 */
[----:B------:R-:W-:Y:S02]  /*1250*/  MOV R9, 0x3 ;  /* 0x0000000300097802 */ /* 0x000fe40000000f00 */
[----:B------:R-:W-:-:S03]  /*1260*/  IADD3 R8, PT, PT, R0, -UR6, RZ ;  /* 0x8000000600087c10 */ /* 0x000fc6000fffe0ff */
[----:B------:R-:W-:Y:S02]  /*1270*/  IMAD R9, R0, R9, 0x6 ;  /* 0x0000000600097424 */ /* 0x000fe400078e0209 */
[----:B------:R-:W2:Y:S08]  /*1280*/  LDC.64 R12, c[0x0][0x388] ;  /* 0x0000e200ff0c7b82 */ /* 0x000eb00000000a00 */
[----:B------:R-:W3:Y:S02]  /*1290*/  LDC.64 R14, c[0x0][0x390] ;  /* 0x0000e400ff0e7b82 */ /* 0x000ee40000000a00 */
.L_x_80:
[----:B--2---:R-:W-:-:S05]  /*12a0*/  IMAD.WIDE.U32 R16, R0, 0x4, R12 ;  /* 0x0000000400107825 */ /* 0x004fca00078e000c */
[----:B-1----:R-:W2:Y:S01]  /*12b0*/  LDG.E.CONSTANT R18, desc[UR4][R16.64] ;  /* 0x0000000410127981 */ /* 0x002ea2000c1e9900 */
[----:B------:R-:W-:Y:S01]  /*12c0*/  IADD3 R8, PT, PT, R8, 0x4, RZ ;  /* 0x0000000408087810 */ /* 0x000fe20007ffe0ff */
[----:B------:R-:W-:Y:S03]  /*12d0*/  BSSY.RECONVERGENT B0, `(.L_x_72) ;  /* 0x0000019000007945 */ /* 0x000fe60003800200 */
[----:B------:R-:W-:Y:S02]  /*12e0*/  ISETP.NE.AND P0, PT, R8, RZ, PT ;  /* 0x000000ff0800720c */ /* 0x000fe40003f05270 */
[----:B--2---:R-:W-:Y:S01]  /*12f0*/  ISETP.NE.AND P1, PT, R18, RZ, PT ;  /* 0x000000ff1200720c */ /* 0x004fe20003f25270 */
[----:B---3--:R-:W-:-:S12]  /*1300*/  IMAD.WIDE.U32 R18, R0, 0x4, R14 ;  /* 0x0000000400127825 */ /* 0x008fd800078e000e */
[----:B------:R-:W-:Y:S05]  /*1310*/  @!P1 BRA `(.L_x_73) ;  /* 0x0000000000509947 */ /* 0x000fea0003800000 */
[----:B------:R-:W-:-:S05]  /*1320*/  IADD3 R23, PT, PT, R9, -0x6, RZ ;  /* 0xfffffffa09177810 */ /* 0x000fca0007ffe0ff */
        /* <DEDUP_REMOVED lines=19> */
.L_x_73:
[----:B------:R-:W-:Y:S05]  /*1460*/  BSYNC.RECONVERGENT B0 ;  /* 0x0000000000007941 */ /* 0x000fea0003800200 */
.L_x_72:
[----:B-1----:R-:W2:Y:S01]  /*1470*/  LDG.E.CONSTANT R21, desc[UR4][R16.64+0x4] ;  /* 0x0000040410157981 */ /* 0x002ea2000c1e9900 */
[----:B------:R-:W-:Y:S01]  /*1480*/  BSSY.RECONVERGENT B0, `(.L_x_74) ;  /* 0x0000017000007945 */ /* 0x000fe20003800200 */
[----:B--2---:R-:W-:-:S13]  /*1490*/  ISETP.NE.AND P1, PT, R21, RZ, PT ;  /* 0x000000ff1500720c */ /* 0x004fda0003f25270 */
        /* <DEDUP_REMOVED lines=21> */
.L_x_75:
[----:B------:R-:W-:Y:S05]  /*15f0*/  BSYNC.RECONVERGENT B0 ;  /* 0x0000000000007941 */ /* 0x000fea0003800200 */
.L_x_74:
[----:B-1----:R-:W2:Y:S01]  /*1600*/  LDG.E.CONSTANT R21, desc[UR4][R16.64+0x8] ;  /* 0x0000080410157981 */ /* 0x002ea2000c1e9900 */
[----:B------:R-:W-:Y:S01]  /*1610*/  BSSY.RECONVERGENT B0, `(.L_x_76) ;  /* 0x0000016000007945 */ /* 0x000fe20003800200 */
[----:B--2---:R-:W-:-:S13]  /*1620*/  ISETP.NE.AND P1, PT, R21, RZ, PT ;  /* 0x000000ff1500720c */ /* 0x004fda0003f25270 */
[----:B------:R-:W-:Y:S05]  /*1630*/  @!P1 BRA `(.L_x_77) ;  /* 0x00000000004c9947 */ /* 0x000fea0003800000 */
        /* <DEDUP_REMOVED lines=19> */
.L_x_77:
[----:B------:R-:W-:Y:S05]  /*1770*/  BSYNC.RECONVERGENT B0 ;  /* 0x0000000000007941 */ /* 0x000fea0003800200 */
.L_x_76:
[----:B------:R-:W2:Y:S01]  /*1780*/  LDG.E.CONSTANT R16, desc[UR4][R16.64+0xc] ;  /* 0x00000c0410107981 */ /* 0x000ea2000c1e9900 */
[----:B------:R-:W-:Y:S01]  /*1790*/  BSSY.RECONVERGENT B0, `(.L_x_78) ;  /* 0x0000017000007945 */ /* 0x000fe20003800200 */
[----:B--2---:R-:W-:-:S13]  /*17a0*/  ISETP.NE.AND P1, PT, R16, RZ, PT ;  /* 0x000000ff1000720c */ /* 0x004fda0003f25270 */
[----:B------:R-:W-:Y:S05]  /*17b0*/  @!P1 BRA `(.L_x_79) ;  /* 0x0000000000509947 */ /* 0x000fea0003800000 */
[----:B------:R-:W-:-:S05]  /*17c0*/  IADD3 R17, PT, PT, R9, 0x3, RZ ;  /* 0x0000000309117810 */ /* 0x000fca0007ffe0ff */
        /* <DEDUP_REMOVED lines=19> */
.L_x_79:
[----:B------:R-:W-:Y:S05]  /*1900*/  BSYNC.RECONVERGENT B0 ;  /* 0x0000000000007941 */ /* 0x000fea0003800200 */
.L_x_78:
[----:B------:R-:W-:Y:S02]  /*1910*/  IADD3 R0, PT, PT, R0, 0x4, RZ ;  /* 0x0000000400007810 */ /* 0x000fe40007ffe0ff */
[----:B------:R-:W-:Y:S01]  /*1920*/  IADD3 R9, PT, PT, R9, 0xc, RZ ;  /* 0x0000000c09097810 */ /* 0x000fe20007ffe0ff */
[----:B------:R-:W-:Y:S06]  /*1930*/  @P0 BRA `(.L_x_80) ;  /* 0xfffffff800580947 */ /* 0x000fec000383ffff */
[----:B------:R-:W-:Y:S05]  /*1940*/  EXIT ;  /* 0x000000000000794d */ /* 0x000fea0003800000 */
.L_x_81:
        /* <DEDUP_REMOVED lines=11> */
.L_x_152:


//--------------------- .text.cluster_qualified_residues --------------------------
	.section	.text.cluster_qualified_residues,"ax",@progbits
	.align	128
        .global         cluster_qualified_residues
        .type           cluster_qualified_residues,@function
        .size           cluster_qualified_residues,(.L_x_153 - cluster_qualified_residues)
        .other          cluster_qualified_residues,@"STO_CUDA_ENTRY STV_DEFAULT"
cluster_qualified_residues:
.text.cluster_qualified_residues:
        /* <DEDUP_REMOVED lines=15> */
[----:B------:R-:W0:Y:S01]  /*00f0*/  @!P0 LDC.64 R6, c[0x0][0x390] ;  /* 0x0000e400ff068b82 */ /* 0x000e220000000a00 */
[----:B------:R-:W-:Y:S01]  /*0100*/  @!P0 MOV R9, 0xffffffff ;  /* 0xffffffff00098802 */ /* 0x000fe20000000f00 */
[----:B0-----:R-:W-:-:S05]  /*0110*/  @!P0 IMAD.WIDE R6, R11, 0x4, R6 ;  /* 0x000000040b068825 */ /* 0x001fca00078e0206 */
[----:B------:R0:W-:Y:S01]  /*0120*/  @!P0 STG.E desc[UR4][R6.64], R9 ;  /* 0x0000000906008986 */ /* 0x0001e2000c101904 */
[----:B------:R-:W-:Y:S05]  /*0130*/  @!P0 EXIT ;  /* 0x000000000000894d */ /* 0x000fea0003800000 */
[----:B------:R-:W1:Y:S01]  /*0140*/  LDC.64 R4, c[0x0][0x380] ;  /* 0x0000e000ff047b82 */ /* 0x000e620000000a00 */
[C---:B------:R-:W-:Y:S01]  /*0150*/  ISETP.GE.AND P0, PT, R11.reuse, 0x1, PT ;  /* 0x000000010b00780c */ /* 0x040fe20003f06270 */
[----:B------:R-:W2:Y:S01]  /*0160*/  LDCU.64 UR6, c[0x0][0x388] ;  /* 0x00007100ff0677ac */ /* 0x000ea20008000a00 */
[-C--:B0-----:R-:W-:Y:S01]  /*0170*/  LEA R7, R11, R11.reuse, 0x1 ;  /* 0x0000000b0b077211 */ /* 0x081fe200078e08ff */
[----:B------:R-:W-:Y:S01]  /*0180*/  BSSY.RECONVERGENT B1, `(.L_x_82) ;  /* 0x000008d000017945 */ /* 0x000fe20003800200 */
[----:B------:R-:W-:-:S03]  /*0190*/  MOV R0, R11 ;  /* 0x0000000b00007202 */ /* 0x000fc60000000f00 */
[----:B-1----:R-:W-:-:S06]  /*01a0*/  IMAD.WIDE R4, R7, 0x4, R4 ;  /* 0x0000000407047825 */ /* 0x002fcc00078e0204 */
[----:B--2---:R-:W-:Y:S05]  /*01b0*/  @!P0 BRA `(.L_x_83) ;  /* 0x0000000800248947 */ /* 0x004fea0003800000 */
[----:B------:R0:W5:Y:S01]  /*01c0*/  LDG.E.CONSTANT R10, desc[UR4][R4.64] ;  /* 0x00000004040a7981 */ /* 0x000162000c1e9900 */
[----:B------:R-:W1:Y:S03]  /*01d0*/  LDC R14, c[0x0][0x39c] ;  /* 0x0000e700ff0e7b82 */ /* 0x000e660000000800 */
[----:B------:R0:W5:Y:S04]  /*01e0*/  LDG.E.CONSTANT R12, desc[UR4][R4.64+0x4] ;  /* 0x00000404040c7981 */ /* 0x000168000c1e9900 */
[----:B------:R0:W5:Y:S01]  /*01f0*/  LDG.E.CONSTANT R13, desc[UR4][R4.64+0x8] ;  /* 0x00000804040d7981 */ /* 0x000162000c1e9900 */
[C---:B------:R-:W-:Y:S01]  /*0200*/  ISETP.GE.U32.AND P0, PT, R11.reuse, 0x4, PT ;  /* 0x000000040b00780c */ /* 0x040fe20003f06070 */
[----:B------:R-:W-:Y:S01]  /*0210*/  BSSY.RECONVERGENT B0, `(.L_x_84) ;  /* 0x0000060000007945 */ /* 0x000fe20003800200 */
[----:B------:R-:W-:Y:S01]  /*0220*/  HFMA2 R15, -RZ, RZ, 0, 0 ;  /* 0x00000000ff0f7431 */ /* 0x000fe200000001ff */
[----:B------:R-:W-:Y:S01]  /*0230*/  LOP3.LUT R16, R11, 0x3, RZ, 0xc0, !PT ;  /* 0x000000030b107812 */ /* 0x000fe200078ec0ff */
[----:B-1----:R-:W-:-:S09]  /*0240*/  FMUL R14, R14, R14 ;  /* 0x0000000e0e0e7220 */ /* 0x002fd20000400000 */
[----:B0-----:R-:W-:Y:S05]  /*0250*/  @!P0 BRA `(.L_x_85) ;  /* 0x00000004006c8947 */ /* 0x001fea0003800000 */
[----:B------:R-:W0:Y:S01]  /*0260*/  LDC.64 R4, c[0x0][0x380] ;  /* 0x0000e000ff047b82 */ /* 0x000e220000000a00 */
[----:B------:R-:W-:Y:S02]  /*0270*/  LOP3.LUT R15, R11, 0x7ffffffc, RZ, 0xc0, !PT ;  /* 0x7ffffffc0b0f7812 */ /* 0x000fe400078ec0ff */
[----:B------:R-:W-:-:S05]  /*0280*/  MOV R17, RZ ;  /* 0x000000ff00117202 */ /* 0x000fca0000000f00 */
[----:B------:R-:W1:Y:S02]  /*0290*/  LDC.64 R6, c[0x0][0x390] ;  /* 0x0000e400ff067b82 */ /* 0x000e640000000a00 */
.L_x_94:
[----:B------:R-:W-:Y:S02]  /*02a0*/  MOV R2, UR6 ;  /* 0x0000000600027c02 */ /* 0x000fe40008000f00 */
[----:B------:R-:W-:-:S03]  /*02b0*/  MOV R3, UR7 ;  /* 0x0000000700037c02 */ /* 0x000fc60008000f00 */
[----:B------:R-:W-:-:S05]  /*02c0*/  IMAD.WIDE.U32 R18, R17, 0x4, R2 ;  /* 0x0000000411127825 */ /* 0x000fca00078e0002 */
[----:B------:R-:W2:Y:S04]  /*02d0*/  LDG.E.CONSTANT R21, desc[UR4][R18.64] ;  /* 0x0000000412157981 */ /* 0x000ea8000c1e9900 */
[----:B------:R-:W3:Y:S04]  /*02e0*/  LDG.E.CONSTANT R8, desc[UR4][R18.64+0x4] ;  /* 0x0000040412087981 */ /* 0x000ee8000c1e9900 */
[----:B------:R-:W4:Y:S04]  /*02f0*/  LDG.E.CONSTANT R9, desc[UR4][R18.64+0x8] ;  /* 0x0000080412097981 */ /* 0x000f28000c1e9900 */
[----:B------:R-:W4:Y:S01]  /*0300*/  LDG.E.CONSTANT R20, desc[UR4][R18.64+0xc] ;  /* 0x00000c0412147981 */ /* 0x000f22000c1e9900 */
[----:B------:R-:W-:Y:S01]  /*0310*/  BSSY.RECONVERGENT B2, `(.L_x_86) ;  /* 0x0000015000027945 */ /* 0x000fe20003800200 */
[----:B--2---:R-:W-:-:S02]  /*0320*/  ISETP.NE.AND P3, PT, R21, RZ, PT ;  /* 0x000000ff1500720c */ /* 0x004fc40003f65270 */
[----:B---3--:R-:W-:Y:S02]  /*0330*/  ISETP.NE.AND P0, PT, R8, RZ, PT ;  /* 0x000000ff0800720c */ /* 0x008fe40003f05270 */
[----:B----4-:R-:W-:Y:S01]  /*0340*/  ISETP.NE.AND P1, PT, R9, RZ, PT ;  /* 0x000000ff0900720c */ /* 0x010fe20003f25270 */
[----:B-1----:R-:W-:Y:S01]  /*0350*/  IMAD.WIDE.U32 R8, R17, 0x4, R6 ;  /* 0x0000000411087825 */ /* 0x002fe200078e0006 */
[----:B------:R-:W-:-:S07]  /*0360*/  ISETP.NE.AND P2, PT, R20, RZ, PT ;  /* 0x000000ff1400720c */ /* 0x000fce0003f45270 */
[----:B------:R-:W-:Y:S06]  /*0370*/  @!P3 BRA `(.L_x_87) ;  /* 0x000000000038b947 */ /* 0x000fec0003800000 */
[----:B------:R-:W-:-:S05]  /*0380*/  LEA R19, R17, R17, 0x1 ;  /* 0x0000001111137211 */ /* 0x000fca00078e08ff */
        /* <DEDUP_REMOVED lines=11> */
[----:B------:R-:W2:Y:S02]  /*0440*/  @!P3 LDG.E R20, desc[UR4][R8.64] ;  /* 0x000000040814b981 */ /* 0x000ea4000c1e1900 */
[----:B--2---:R-:W-:-:S07]  /*0450*/  @!P3 VIMNMX R11, PT, PT, R11, R20, PT ;  /* 0x000000140b0bb248 */ /* 0x004fce0003fe0100 */
.L_x_87:
[----:B------:R-:W-:Y:S05]  /*0460*/  BSYNC.RECONVERGENT B2 ;  /* 0x0000000000027941 */ /* 0x000fea0003800200 */
.L_x_86:
[----:B------:R-:W-:Y:S04]  /*0470*/  BSSY.RECONVERGENT B2, `(.L_x_88) ;  /* 0x0000011000027945 */ /* 0x000fe80003800200 */
[----:B------:R-:W-:Y:S05]  /*0480*/  @!P0 BRA `(.L_x_89) ;  /* 0x00000000003c8947 */ /* 0x000fea0003800000 */
[----:B------:R-:W-:-:S05]  /*0490*/  MOV R18, 0x3 ;  /* 0x0000000300127802 */ /* 0x000fca0000000f00 */
[----:B------:R-:W-:-:S04]  /*04a0*/  IMAD R19, R17, R18, 0x3 ;  /* 0x0000000311137424 */ /* 0x000fc800078e0212 */
        /* <DEDUP_REMOVED lines=13> */
.L_x_89:
[----:B------:R-:W-:Y:S05]  /*0580*/  BSYNC.RECONVERGENT B2 ;  /* 0x0000000000027941 */ /* 0x000fea0003800200 */
.L_x_88:
[----:B------:R-:W-:Y:S04]  /*0590*/  BSSY.RECONVERGENT B2, `(.L_x_90) ;  /* 0x0000011000027945 */ /* 0x000fe80003800200 */
[----:B------:R-:W-:Y:S05]  /*05a0*/  @!P1 BRA `(.L_x_91) ;  /* 0x00000000003c9947 */ /* 0x000fea0003800000 */
[----:B------:R-:W-:-:S05]  /*05b0*/  HFMA2 R18, -RZ, RZ, 0, 1.78813934326171875e-07 ;  /* 0x00000003ff127431 */ /* 0x000fca00000001ff */
        /* <DEDUP_REMOVED lines=14> */
.L_x_91:
[----:B------:R-:W-:Y:S05]  /*06a0*/  BSYNC.RECONVERGENT B2 ;  /* 0x0000000000027941 */ /* 0x000fea0003800200 */
.L_x_90:
        /* <DEDUP_REMOVED lines=17> */
[----:B--2---:R-:W-:-:S07]  /*07c0*/  VIMNMX R11, PT, PT, R11, R8, PT ;  /* 0x000000080b0b7248 */ /* 0x004fce0003fe0100 */
.L_x_93:
[----:B------:R-:W-:Y:S05]  /*07d0*/  BSYNC.RECONVERGENT B2 ;  /* 0x0000000000027941 */ /* 0x000fea0003800200 */
.L_x_92:
[----:B------:R-:W-:-:S04]  /*07e0*/  IADD3 R17, PT, PT, R17, 0x4, RZ ;  /* 0x0000000411117810 */ /* 0x000fc80007ffe0ff */
[----:B------:R-:W-:-:S13]  /*07f0*/  ISETP.NE.AND P0, PT, R17, R15, PT ;  /* 0x0000000f1100720c */ /* 0x000fda0003f05270 */
[----:B------:R-:W-:Y:S05]  /*0800*/  @P0 BRA `(.L_x_94) ;  /* 0xfffffff800a40947 */ /* 0x000fea000383ffff */
.L_x_85:
[----:B------:R-:W-:Y:S05]  /*0810*/  BSYNC.RECONVERGENT B0 ;  /* 0x0000000000007941 */ /* 0x000fea0003800200 */
.L_x_84:
[----:B------:R-:W-:-:S13]  /*0820*/  ISETP.NE.AND P0, PT, R16, RZ, PT ;  /* 0x000000ff1000720c */ /* 0x000fda0003f05270 */
[----:B------:R-:W-:Y:S05]  /*0830*/  @!P0 BRA `(.L_x_83) ;  /* 0x0000000000848947 */ /* 0x000fea0003800000 */
[----:B------:R-:W1:Y:S01]  /*0840*/  LDC.64 R8, c[0x0][0x390] ;  /* 0x0000e400ff087b82 */ /* 0x000e620000000a00 */
[----:B------:R-:W-:Y:S01]  /*0850*/  IMAD.WIDE.U32 R6, R15, 0x4, R2 ;  /* 0x000000040f067825 */ /* 0x000fe200078e0002 */
[----:B------:R-:W-:-:S06]  /*0860*/  IADD3 R16, PT, PT, -R16, RZ, RZ ;  /* 0x000000ff10107210 */ /* 0x000fcc0007ffe1ff */
[----:B0-----:R-:W0:Y:S01]  /*0870*/  LDC.64 R4, c[0x0][0x380] ;  /* 0x0000e000ff047b82 */ /* 0x001e220000000a00 */
[C---:B-1----:R-:W-:Y:S01]  /*0880*/  IMAD.WIDE.U32 R8, R15.reuse, 0x4, R8 ;  /* 0x000000040f087825 */ /* 0x042fe200078e0008 */
[----:B------:R-:W-:-:S07]  /*0890*/  LEA R15, R15, R15, 0x1 ;  /* 0x0000000f0f0f7211 */ /* 0x000fce00078e08ff */
.L_x_97:
[----:B------:R1:W2:Y:S01]  /*08a0*/  LDG.E.CONSTANT R2, desc[UR4][R6.64] ;  /* 0x0000000406027981 */ /* 0x0002a2000c1e9900 */
[----:B------:R-:W-:Y:S01]  /*08b0*/  IADD3 R16, PT, PT, R16, 0x1, RZ ;  /* 0x0000000110107810 */ /* 0x000fe20007ffe0ff */
[----:B------:R-:W-:Y:S03]  /*08c0*/  BSSY.RECONVERGENT B0, `(.L_x_95) ;  /* 0x0000013000007945 */ /* 0x000fe60003800200 */
[----:B------:R-:W-:Y:S02]  /*08d0*/  ISETP.NE.AND P0, PT, R16, RZ, PT ;  /* 0x000000ff1000720c */ /* 0x000fe40003f05270 */
[----:B-1----:R-:W-:Y:S02]  /*08e0*/  IADD3 R6, P1, PT, R6, 0x4, RZ ;  /* 0x0000000406067810 */ /* 0x002fe40007f3e0ff */
        /* <DEDUP_REMOVED lines=16> */
.L_x_96:
[----:B------:R-:W-:Y:S05]  /*09f0*/  BSYNC.RECONVERGENT B0 ;  /* 0x0000000000007941 */ /* 0x000fea0003800200 */
.L_x_95:
[----:B------:R-:W-:Y:S02]  /*0a00*/  IADD3 R8, P2, PT, R8, 0x4, RZ ;  /* 0x0000000408087810 */ /* 0x000fe40007f5e0ff */
[----:B------:R-:W-:Y:S02]  /*0a10*/  IADD3.X R7, PT, PT, RZ, R7, RZ, P1, !PT ;  /* 0x00000007ff077210 */ /* 0x000fe40000ffe4ff */
[----:B------:R-:W-:Y:S02]  /*0a20*/  IADD3 R15, PT, PT, R15, 0x3, RZ ;  /* 0x000000030f0f7810 */ /* 0x000fe40007ffe0ff */
[----:B------:R-:W-:Y:S01]  /*0a30*/  IADD3.X R9, PT, PT, RZ, R9, RZ, P2, !PT ;  /* 0x00000009ff097210 */ /* 0x000fe200017fe4ff */
[----:B------:R-:W-:Y:S06]  /*0a40*/  @P0 BRA `(.L_x_97) ;  /* 0xfffffffc00940947 */ /* 0x000fec000383ffff */
.L_x_83:
[----:B------:R-:W-:Y:S05]  /*0a50*/  BSYNC.RECONVERGENT B1 ;  /* 0x0000000000017941 */ /* 0x000fea0003800200 */
.L_x_82:
[----:B------:R-:W1:Y:S02]  /*0a60*/  LDC.64 R2, c[0x0][0x390] ;  /* 0x0000e400ff027b82 */ /* 0x000e640000000a00 */
[----:B-1----:R-:W-:-:S05]  /*0a70*/  IMAD.WIDE R2, R0, 0x4, R2 ;  /* 0x0000000400027825 */ /* 0x002fca00078e0202 */
[----:B------:R-:W-:Y:S01]  /*0a80*/  STG.E desc[UR4][R2.64], R11 ;  /* 0x0000000b02007986 */ /* 0x000fe2000c101904 */
[----:B------:R-:W-:Y:S05]  /*0a90*/  EXIT ;  /* 0x000000000000794d */ /* 0x000fea0003800000 */
.L_x_98:
        /* <DEDUP_REMOVED lines=14> */
.L_x_153:


//--------------------- .text.fuse_cryptic_signals --------------------------
	.section	.text.fuse_cryptic_signals,"ax",@progbits
	.align	128
        .global         fuse_cryptic_signals
        .type           fuse_cryptic_signals,@function
        .size           fuse_cryptic_signals,(.L_x_146 - fuse_cryptic_signals)
        .other          fuse_cryptic_signals,@"STO_CUDA_ENTRY STV_DEFAULT"
fuse_cryptic_signals:
.text.fuse_cryptic_signals:
        /* <DEDUP_REMOVED lines=9> */
[----:B------:R-:W1:Y:S07]  /*0090*/  LDCU.64 UR6, c[0x0][0x358] ;  /* 0x00006b00ff0677ac */ /* 0x000e6e0008000a00 */
[----:B------:R-:W2:Y:S08]  /*00a0*/  LDC.64 R12, c[0x0][0x388] ;  /* 0x0000e200ff0c7b82 */ /* 0x000eb00000000a00 */
[----:B------:R-:W3:Y:S08]  /*00b0*/  LDC.64 R14, c[0x0][0x390] ;  /* 0x0000e400ff0e7b82 */ /* 0x000ef00000000a00 */
[----:B------:R-:W4:Y:S01]  /*00c0*/  LDC.64 R16, c[0x0][0x398] ;  /* 0x0000e600ff107b82 */ /* 0x000f220000000a00 */
[----:B0-----:R-:W-:-:S05]  /*00d0*/  IMAD.WIDE R10, R3, 0x4, R10 ;  /* 0x00000004030a7825 */ /* 0x001fca00078e020a */
[----:B-1----:R0:W4:Y:S02]  /*00e0*/  LDG.E.CONSTANT R0, desc[UR6][R10.64] ;  /* 0x000000060a007981 */ /* 0x002124000c1e9900 */
[----:B------:R-:W1:Y:S08]  /*00f0*/  LDC.64 R18, c[0x0][0x3a0] ;  /* 0x0000e800ff127b82 */ /* 0x000e700000000a00 */
[----:B------:R-:W0:Y:S08]  /*0100*/  LDC.64 R8, c[0x0][0x3a8] ;  /* 0x0000ea00ff087b82 */ /* 0x000e300000000a00 */
[----:B------:R-:W0:Y:S01]  /*0110*/  LDC.64 R6, c[0x0][0x3b0] ;  /* 0x0000ec00ff067b82 */ /* 0x000e220000000a00 */
[----:B--2---:R-:W-:-:S04]  /*0120*/  IMAD.WIDE R12, R3, 0x4, R12 ;  /* 0x00000004030c7825 */ /* 0x004fc800078e020c */
[C---:B---3--:R-:W-:Y:S01]  /*0130*/  IMAD.WIDE R14, R3.reuse, 0x4, R14 ;  /* 0x00000004030e7825 */ /* 0x048fe200078e020e */
[----:B------:R2:W5:Y:S03]  /*0140*/  LDG.E.CONSTANT R4, desc[UR6][R12.64] ;  /* 0x000000060c047981 */ /* 0x000566000c1e9900 */
[C---:B----4-:R-:W-:Y:S01]  /*0150*/  IMAD.WIDE R16, R3.reuse, 0x4, R16 ;  /* 0x0000000403107825 */ /* 0x050fe200078e0210 */
[----:B------:R2:W5:Y:S03]  /*0160*/  LDG.E.CONSTANT R5, desc[UR6][R14.64] ;  /* 0x000000060e057981 */ /* 0x000566000c1e9900 */
[----:B-1----:R-:W-:-:S04]  /*0170*/  IMAD.WIDE R18, R3, 0x4, R18 ;  /* 0x0000000403127825 */ /* 0x002fc800078e0212 */
[----:B0-----:R-:W-:-:S05]  /*0180*/  IMAD.WIDE R20, R3, 0x4, R8 ;  /* 0x0000000403147825 */ /* 0x001fca00078e0208 */
[----:B------:R2:W5:Y:S01]  /*0190*/  LDG.E.CONSTANT R8, desc[UR6][R20.64] ;  /* 0x0000000614087981 */ /* 0x000562000c1e9900 */
[----:B------:R-:W-:-:S03]  /*01a0*/  IMAD.WIDE R22, R3, 0x4, R6 ;  /* 0x0000000403167825 */ /* 0x000fc600078e0206 */
[----:B------:R2:W5:Y:S04]  /*01b0*/  LDG.E.CONSTANT R6, desc[UR6][R16.64] ;  /* 0x0000000610067981 */ /* 0x000568000c1e9900 */
[----:B------:R2:W5:Y:S04]  /*01c0*/  LDG.E.CONSTANT R7, desc[UR6][R18.64] ;  /* 0x0000000612077981 */ /* 0x000568000c1e9900 */
[----:B------:R2:W5:Y:S01]  /*01d0*/  LDG.E.CONSTANT R9, desc[UR6][R22.64] ;  /* 0x0000000616097981 */ /* 0x000562000c1e9900 */
[----:B------:R-:W-:Y:S02]  /*01e0*/  IMAD.MOV.U32 R11, RZ, RZ, 0x3eaaaaab ;  /* 0x3eaaaaabff0b7424 */ /* 0x000fe400078e00ff */
[----:B------:R-:W-:-:S04]  /*01f0*/  IMAD.MOV.U32 R2, RZ, RZ, 0x40400000 ;  /* 0x40400000ff027424 */ /* 0x000fc800078e00ff */
[----:B------:R-:W-:-:S04]  /*0200*/  FFMA R2, R11, -R2, 1 ;  /* 0x3f8000000b027423 */ /* 0x000fc80000000802 */
[----:B------:R-:W-:Y:S01]  /*0210*/  FFMA R11, R2, R11, 0.3333333432674407959 ;  /* 0x3eaaaaab020b7423 */ /* 0x000fe2000000000b */
[----:B------:R-:W-:Y:S01]  /*0220*/  BSSY.RECONVERGENT B1, `(.L_x_99) ;  /* 0x0000008000017945 */ /* 0x000fe20003800200 */
[----:B------:R-:W0:Y:S02]  /*0230*/  FCHK P0, R0, 3 ;  /* 0x4040000000007902 */ /* 0x000e240000000000 */
[----:B------:R-:W-:-:S04]  /*0240*/  FFMA R2, R0, R11, RZ ;  /* 0x0000000b00027223 */ /* 0x000fc800000000ff */
[----:B------:R-:W-:-:S04]  /*0250*/  FFMA R10, R2, -3, R0 ;  /* 0xc0400000020a7823 */ /* 0x000fc80000000000 */
[----:B------:R-:W-:Y:S01]  /*0260*/  FFMA R2, R11, R10, R2 ;  /* 0x0000000a0b027223 */ /* 0x000fe20000000002 */
[----:B0-2---:R-:W-:Y:S06]  /*0270*/  @!P0 BRA `(.L_x_100) ;  /* 0x0000000000088947 */ /* 0x005fec0003800000 */
[----:B------:R-:W-:-:S07]  /*0280*/  MOV R10, 0x2a0 ;  /* 0x000002a0000a7802 */ /* 0x000fce0000000f00 */
[----:B-----5:R-:W-:Y:S05]  /*0290*/  CALL.REL.NOINC `($__internal_2_$__cuda_sm3x_div_rn_noftz_f32_slowpath) ;  /* 0x0000000000b07944 */ /* 0x020fea0003c00000 */
.L_x_100:
[----:B------:R-:W-:Y:S05]  /*02a0*/  BSYNC.RECONVERGENT B1 ;  /* 0x0000000000017941 */ /* 0x000fea0003800200 */
.L_x_99:
[----:B------:R-:W0:Y:S01]  /*02b0*/  LDCU.64 UR4, c[0x0][0x3b8] ;  /* 0x00007700ff0477ac */ /* 0x000e220008000a00 */
[----:B-----5:R-:W-:Y:S01]  /*02c0*/  FSETP.GT.AND P1, PT, R5, 0.60000002384185791016, PT ;  /* 0x3f19999a0500780b */ /* 0x020fe20003f24000 */
[----:B------:R-:W-:Y:S01]  /*02d0*/  FADD.SAT R2, RZ, R2 ;  /* 0x00000002ff027221 */ /* 0x000fe20000002000 */
[----:B------:R-:W-:Y:S01]  /*02e0*/  FSETP.GT.AND P0, PT, R6, 0.30000001192092895508, PT ;  /* 0x3e99999a0600780b */ /* 0x000fe20003f04000 */
[----:B------:R-:W1:Y:S01]  /*02f0*/  LDCU.128 UR8, c[0x0][0x3c0] ;  /* 0x00007800ff0877ac */ /* 0x000e620008000c00 */
[C---:B------:R-:W-:Y:S01]  /*0300*/  FSETP.LT.OR P1, PT, R4.reuse, 0.85000002384185791016, P1 ;  /* 0x3f59999a0400780b */ /* 0x040fe20000f21400 */
[----:B------:R-:W-:Y:S01]  /*0310*/  FADD.SAT R4, -R4, 1 ;  /* 0x3f80000004047421 */ /* 0x000fe20000002100 */
[----:B------:R-:W-:Y:S01]  /*0320*/  FSETP.GT.AND P2, PT, R7, 0.5, PT ;  /* 0x3f0000000700780b */ /* 0x000fe20003f44000 */
[----:B------:R-:W2:Y:S01]  /*0330*/  LDC.64 R12, c[0x0][0x3d8] ;  /* 0x0000f600ff0c7b82 */ /* 0x000ea20000000a00 */
[----:B------:R-:W-:-:S07]  /*0340*/  FSETP.GT.AND P1, PT, R0, 0.80000001192092895508, P1 ;  /* 0x3f4ccccd0000780b */ /* 0x000fce0000f24000 */
[----:B------:R-:W3:Y:S01]  /*0350*/  LDC.64 R10, c[0x0][0x3e0] ;  /* 0x0000f800ff0a7b82 */ /* 0x000ee20000000a00 */
[----:B0-----:R-:W-:Y:S01]  /*0360*/  FMUL R15, R4, UR5 ;  /* 0x00000005040f7c20 */ /* 0x001fe20008400000 */
[----:B------:R-:W-:Y:S02]  /*0370*/  SEL R4, RZ, 0x1, !P1 ;  /* 0x00000001ff047807 */ /* 0x000fe40004800000 */
[----:B------:R-:W-:Y:S01]  /*0380*/  FSETP.GT.AND P1, PT, R8, 0.60000002384185791016, PT ;  /* 0x3f19999a0800780b */ /* 0x000fe20003f24000 */
[----:B------:R-:W-:Y:S01]  /*0390*/  FFMA R2, R2, UR4, R15 ;  /* 0x0000000402027c23 */ /* 0x000fe2000800000f */
[----:B------:R-:W0:Y:S01]  /*03a0*/  LDCU UR4, c[0x0][0x3d0] ;  /* 0x00007a00ff0477ac */ /* 0x000e220008000800 */
[----:B------:R-:W-:Y:S01]  /*03b0*/  @P0 VIADD R4, R4, 0x2 ;  /* 0x0000000204040836 */ /* 0x000fe20000000000 */
[----:B------:R-:W-:Y:S01]  /*03c0*/  FSETP.GT.OR P0, PT, R0, -0.5, P0 ;  /* 0xbf0000000000780b */ /* 0x000fe20000704400 */
[----:B-1----:R-:W-:Y:S02]  /*03d0*/  FFMA R5, R5, UR8, R2 ;  /* 0x0000000805057c23 */ /* 0x002fe40008000002 */
[----:B------:R-:W-:Y:S01]  /*03e0*/  @P2 VIADD R4, R4, 0x4 ;  /* 0x0000000404042836 */ /* 0x000fe20000000000 */
[----:B------:R-:W-:Y:S01]  /*03f0*/  FSETP.GT.AND P2, PT, R9, 0.30000001192092895508, PT ;  /* 0x3e99999a0900780b */ /* 0x000fe20003f44000 */
[----:B------:R-:W-:Y:S01]  /*0400*/  FFMA R6, R6, UR9, R5 ;  /* 0x0000000906067c23 */ /* 0x000fe20008000005 */
[----:B------:R-:W-:Y:S01]  /*0410*/  FSETP.GT.OR P0, PT, R7, 0.40000000596046447754, P0 ;  /* 0x3ecccccd0700780b */ /* 0x000fe20000704400 */
[----:B------:R-:W-:-:S02]  /*0420*/  VIADD R15, R4, 0x8 ;  /* 0x00000008040f7836 */ /* 0x000fc40000000000 */
[----:B------:R-:W-:Y:S01]  /*0430*/  FFMA R5, R7, UR10, R6 ;  /* 0x0000000a07057c23 */ /* 0x000fe20008000006 */
[----:B--2---:R-:W-:Y:S02]  /*0440*/  IMAD.WIDE R12, R3, 0x4, R12 ;  /* 0x00000004030c7825 */ /* 0x004fe400078e020c */
[----:B------:R-:W-:Y:S02]  /*0450*/  @P1 SEL R4, R15, R4, P2 ;  /* 0x000000040f041207 */ /* 0x000fe40001000000 */
[----:B------:R-:W-:Y:S01]  /*0460*/  FFMA R8, R8, UR11, R5 ;  /* 0x0000000b08087c23 */ /* 0x000fe20008000005 */
[----:B---3--:R-:W-:Y:S01]  /*0470*/  IMAD.WIDE R10, R3, 0x4, R10 ;  /* 0x00000004030a7825 */ /* 0x008fe200078e020a */
[----:B------:R-:W-:-:S03]  /*0480*/  ISETP.NE.AND P0, PT, R4, RZ, P0 ;  /* 0x000000ff0400720c */ /* 0x000fc60000705270 */
[----:B0-----:R-:W-:Y:S01]  /*0490*/  FFMA R9, R9, UR4, R8 ;  /* 0x0000000409097c23 */ /* 0x001fe20008000008 */
[----:B------:R-:W-:-:S04]  /*04a0*/  SEL R3, R4, RZ, P0 ;  /* 0x000000ff04037207 */ /* 0x000fc80000000000 */
[----:B------:R0:W-:Y:S04]  /*04b0*/  STG.E desc[UR6][R12.64], R9 ;  /* 0x000000090c007986 */ /* 0x0001e8000c101906 */
[----:B------:R0:W-:Y:S01]  /*04c0*/  STG.E desc[UR6][R10.64], R3 ;  /* 0x000000030a007986 */ /* 0x0001e2000c101906 */
[----:B------:R-:W-:Y:S05]  /*04d0*/  @!P0 EXIT ;  /* 0x000000000000894d */ /* 0x000fea0003800000 */
[----:B------:R-:W1:Y:S01]  /*04e0*/  S2R R0, SR_LANEID ;  /* 0x0000000000007919 */ /* 0x000e620000000000 */
[----:B0-----:R-:W0:Y:S01]  /*04f0*/  LDC.64 R2, c[0x0][0x3e8] ;  /* 0x0000fa00ff027b82 */ /* 0x001e220000000a00 */
[----:B------:R-:W-:Y:S02]  /*0500*/  VOTEU.ANY UR4, UPT, PT ;  /* 0x0000000000047886 */ /* 0x000fe400038e0100 */
[----:B------:R-:W-:Y:S02]  /*0510*/  UFLO.U32 UR5, UR4 ;  /* 0x00000004000572bd */ /* 0x000fe400080e0000 */
[----:B------:R-:W0:Y:S04]  /*0520*/  POPC R5, UR4 ;  /* 0x0000000400057d09 */ /* 0x000e280008000000 */
[----:B-1----:R-:W-:-:S13]  /*0530*/  ISETP.EQ.U32.AND P0, PT, R0, UR5, PT ;  /* 0x0000000500007c0c */ /* 0x002fda000bf02070 */
[----:B0-----:R-:W-:Y:S01]  /*0540*/  @P0 REDG.E.ADD.STRONG.GPU desc[UR6][R2.64], R5 ;  /* 0x000000050200098e */ /* 0x001fe2000c12e106 */
[----:B------:R-:W-:Y:S05]  /*0550*/  EXIT ;  /* 0x000000000000794d */ /* 0x000fea0003800000 */
        .weak           $__internal_2_$__cuda_sm3x_div_rn_noftz_f32_slowpath
        .type           $__internal_2_$__cuda_sm3x_div_rn_noftz_f32_slowpath,@function
        .size           $__internal_2_$__cuda_sm3x_div_rn_noftz_f32_slowpath,(.L_x_146 - $__internal_2_$__cuda_sm3x_div_rn_noftz_f32_slowpath)
$__internal_2_$__cuda_sm3x_div_rn_noftz_f32_slowpath:
[----:B------:R-:W-:Y:S01]  /*0560*/  SHF.R.U32.HI R2, RZ, 0x17, R0 ;  /* 0x00000017ff027819 */ /* 0x000fe20000011600 */
[----:B------:R-:W-:Y:S04]  /*0570*/  BSSY.RECONVERGENT B0, `(.L_x_101) ;  /* 0x000005c000007945 */ /* 0x000fe80003800200 */
[----:B------:R-:W-:Y:S01]  /*0580*/  BSSY.RELIABLE B2, `(.L_x_102) ;  /* 0x000001a000027945 */ /* 0x000fe20003800100 */
[----:B------:R-:W-:Y:S02]  /*0590*/  MOV R11, R0 ;  /* 0x00000000000b7202 */ /* 0x000fe40000000f00 */
[----:B------:R-:W-:-:S05]  /*05a0*/  LOP3.LUT R2, R2, 0xff, RZ, 0xc0, !PT ;  /* 0x000000ff02027812 */ /* 0x000fca00078ec0ff */
[----:B------:R-:W-:-:S05]  /*05b0*/  VIADD R13, R2, 0xffffffff ;  /* 0xffffffff020d7836 */ /* 0x000fca0000000000 */
[----:B------:R-:W-:-:S13]  /*05c0*/  ISETP.GT.U32.OR P0, PT, R13, 0xfd, !PT ;  /* 0x000000fd0d00780c */ /* 0x000fda0007f04470 */
[----:B------:R-:W-:Y:S01]  /*05d0*/  @!P0 IMAD.MOV.U32 R12, RZ, RZ, RZ ;  /* 0x000000ffff0c8224 */ /* 0x000fe200078e00ff */
[----:B------:R-:W-:Y:S06]  /*05e0*/  @!P0 BRA `(.L_x_103) ;  /* 0x00000000004c8947 */ /* 0x000fec0003800000 */
[----:B------:R-:W-:-:S13]  /*05f0*/  FSETP.GTU.FTZ.AND P0, PT, |R0|, +INF , PT ;  /* 0x7f8000000000780b */ /* 0x000fda0003f1c200 */
[----:B------:R-:W-:Y:S05]  /*0600*/  @P0 BREAK.RELIABLE B2 ;  /* 0x0000000000020942 */ /* 0x000fea0003800100 */
[----:B------:R-:W-:Y:S05]  /*0610*/  @P0 BRA `(.L_x_104) ;  /* 0x0000000400400947 */ /* 0x000fea0003800000 */
[----:B------:R-:W-:-:S05]  /*0620*/  IMAD.MOV.U32 R12, RZ, RZ, 0x40400000 ;  /* 0x40400000ff0c7424 */ /* 0x000fca00078e00ff */
[----:B------:R-:W-:-:S13]  /*0630*/  LOP3.LUT P0, RZ, R12, 0x7fffffff, R11, 0xc8, !PT ;  /* 0x7fffffff0cff7812 */ /* 0x000fda000780c80b */
[----:B------:R-:W-:Y:S05]  /*0640*/  @!P0 BREAK.RELIABLE B2 ;  /* 0x0000000000028942 */ /* 0x000fea0003800100 */
[----:B------:R-:W-:Y:S05]  /*0650*/  @!P0 BRA `(.L_x_105) ;  /* 0x0000000400288947 */ /* 0x000fea0003800000 */
[----:B------:R-:W-:-:S13]  /*0660*/  LOP3.LUT P0, RZ, R11, 0x7fffffff, RZ, 0xc0, !PT ;  /* 0x7fffffff0bff7812 */ /* 0x000fda000780c0ff */
[----:B------:R-:W-:Y:S05]  /*0670*/  @!P0 BREAK.RELIABLE B2 ;  /* 0x0000000000028942 */ /* 0x000fea0003800100 */
[----:B------:R-:W-:Y:S05]  /*0680*/  @!P0 BRA `(.L_x_106) ;  /* 0x0000000400148947 */ /* 0x000fea0003800000 */
[----:B------:R-:W-:Y:S02]  /*0690*/  FSETP.NEU.FTZ.AND P0, PT, |R0|, +INF , PT ;  /* 0x7f8000000000780b */ /* 0x000fe40003f1d200 */
[----:B------:R-:W-:-:S04]  /*06a0*/  LOP3.LUT P1, RZ, R12, 0x7fffffff, RZ, 0xc0, !PT ;  /* 0x7fffffff0cff7812 */ /* 0x000fc8000782c0ff */
[----:B------:R-:W-:-:S13]  /*06b0*/  PLOP3.LUT P0, PT, P0, P1, PT, 0x2f, 0xf2 ;  /* 0x0000000000f2781c */ /* 0x000fda0000702577 */
[----:B------:R-:W-:Y:S05]  /*06c0*/  @P0 BREAK.RELIABLE B2 ;  /* 0x0000000000020942 */ /* 0x000fea0003800100 */
[----:B------:R-:W-:Y:S05]  /*06d0*/  @P0 BRA `(.L_x_107) ;  /* 0x0000000000f40947 */ /* 0x000fea0003800000 */
[----:B------:R-:W-:-:S13]  /*06e0*/  ISETP.GE.AND P0, PT, R13, RZ, PT ;  /* 0x000000ff0d00720c */ /* 0x000fda0003f06270 */
[----:B------:R-:W-:Y:S02]  /*06f0*/  @P0 IMAD.MOV.U32 R12, RZ, RZ, RZ ;  /* 0x000000ffff0c0224 */ /* 0x000fe400078e00ff */
[----:B------:R-:W-:Y:S01]  /*0700*/  @!P0 FFMA R11, R0, 1.84467440737095516160e+19, RZ ;  /* 0x5f800000000b8823 */ /* 0x000fe200000000ff */
[----:B------:R-:W-:-:S07]  /*0710*/  @!P0 IMAD.MOV.U32 R12, RZ, RZ, -0x40 ;  /* 0xffffffc0ff0c8424 */ /* 0x000fce00078e00ff */
.L_x_103:
[----:B------:R-:W-:Y:S05]  /*0720*/  BSYNC.RELIABLE B2 ;  /* 0x0000000000027941 */ /* 0x000fea0003800100 */
.L_x_102:
[----:B------:R-:W-:Y:S01]  /*0730*/  UMOV UR4, 0x40400000 ;  /* 0x4040000000047882 */ /* 0x000fe20000000000 */
[----:B------:R-:W-:Y:S01]  /*0740*/  IADD3 R13, PT, PT, R2, -0x7f, RZ ;  /* 0xffffff81020d7810 */ /* 0x000fe20007ffe0ff */
[----:B------:R-:W-:Y:S01]  /*0750*/  UIADD3 UR4, UPT, UPT, UR4, -0x800000, URZ ;  /* 0xff80000004047890 */ /* 0x000fe2000fffe0ff */
[----:B------:R-:W-:Y:S02]  /*0760*/  BSSY.RECONVERGENT B2, `(.L_x_108) ;  /* 0x0000033000027945 */ /* 0x000fe40003800200 */
[----:B------:R-:W-:Y:S01]  /*0770*/  IADD3 R12, PT, PT, R12, -0x1, R13 ;  /* 0xffffffff0c0c7810 */ /* 0x000fe20007ffe00d */
[----:B------:R-:W-:Y:S02]  /*0780*/  IMAD R2, R13, -0x800000, R11 ;  /* 0xff8000000d027824 */ /* 0x000fe400078e020b */
[----:B------:R-:W-:-:S03]  /*0790*/  FADD.FTZ R15, -RZ, -UR4 ;  /* 0x80000004ff0f7e21 */ /* 0x000fc60008010100 */
[----:B------:R-:W0:Y:S02]  /*07a0*/  MUFU.RCP R14, UR4 ;  /* 0x00000004000e7d08 */ /* 0x000e240008001000 */
[----:B0-----:R-:W-:-:S04]  /*07b0*/  FFMA R17, R14, R15, 1 ;  /* 0x3f8000000e117423 */ /* 0x001fc8000000000f */
[----:B------:R-:W-:-:S04]  /*07c0*/  FFMA R17, R14, R17, R14 ;  /* 0x000000110e117223 */ /* 0x000fc8000000000e */
[----:B------:R-:W-:-:S04]  /*07d0*/  FFMA R14, R2, R17, RZ ;  /* 0x00000011020e7223 */ /* 0x000fc800000000ff */
[----:B------:R-:W-:-:S04]  /*07e0*/  FFMA R11, R15, R14, R2 ;  /* 0x0000000e0f0b7223 */ /* 0x000fc80000000002 */
[----:B------:R-:W-:-:S04]  /*07f0*/  FFMA R14, R17, R11, R14 ;  /* 0x0000000b110e7223 */ /* 0x000fc8000000000e */
[----:B------:R-:W-:-:S04]  /*0800*/  FFMA R15, R15, R14, R2 ;  /* 0x0000000e0f0f7223 */ /* 0x000fc80000000002 */
[----:B------:R-:W-:-:S05]  /*0810*/  FFMA R2, R17, R15, R14 ;  /* 0x0000000f11027223 */ /* 0x000fca000000000e */
[----:B------:R-:W-:-:S04]  /*0820*/  SHF.R.U32.HI R11, RZ, 0x17, R2 ;  /* 0x00000017ff0b7819 */ /* 0x000fc80000011602 */
[----:B------:R-:W-:-:S05]  /*0830*/  LOP3.LUT R11, R11, 0xff, RZ, 0xc0, !PT ;  /* 0x000000ff0b0b7812 */ /* 0x000fca00078ec0ff */
[----:B------:R-:W-:-:S04]  /*0840*/  IMAD.IADD R16, R11, 0x1, R12 ;  /* 0x000000010b107824 */ /* 0x000fc800078e020c */
        /* <DEDUP_REMOVED lines=11> */
[-CC-:B------:R-:W-:Y:S01]  /*0900*/  FFMA.RM R12, R17, R15.reuse, R14.reuse ;  /* 0x0000000f110c7223 */ /* 0x180fe2000000400e */
[C---:B------:R-:W-:Y:S02]  /*0910*/  ISETP.NE.AND P2, PT, R16.reuse, RZ, PT ;  /* 0x000000ff1000720c */ /* 0x040fe40003f45270 */
[C---:B------:R-:W-:Y:S02]  /*0920*/  ISETP.NE.AND P1, PT, R16.reuse, RZ, PT ;  /* 0x000000ff1000720c */ /* 0x040fe40003f25270 */
[----:B------:R-:W-:Y:S01]  /*0930*/  LOP3.LUT R13, R11, 0x7fffff, RZ, 0xc0, !PT ;  /* 0x007fffff0b0d7812 */ /* 0x000fe200078ec0ff */
[----:B------:R-:W-:Y:S01]  /*0940*/  FFMA.RP R11, R17, R15, R14 ;  /* 0x0000000f110b7223 */ /* 0x000fe2000000800e */
[----:B------:R-:W-:Y:S02]  /*0950*/  VIADD R14, R16, 0x20 ;  /* 0x00000020100e7836 */ /* 0x000fe40000000000 */
[----:B------:R-:W-:Y:S01]  /*0960*/  LOP3.LUT R13, R13, 0x800000, RZ, 0xfc, !PT ;  /* 0x008000000d0d7812 */ /* 0x000fe200078efcff */
[----:B------:R-:W-:Y:S01]  /*0970*/  IMAD.MOV R15, RZ, RZ, -R16 ;  /* 0x000000ffff0f7224 */ /* 0x000fe200078e0a10 */
[----:B------:R-:W-:-:S02]  /*0980*/  FSETP.NEU.FTZ.AND P0, PT, R11, R12, PT ;  /* 0x0000000c0b00720b */ /* 0x000fc40003f1d000 */
[----:B------:R-:W-:Y:S02]  /*0990*/  SHF.L.U32 R14, R13, R14, RZ ;  /* 0x0000000e0d0e7219 */ /* 0x000fe400000006ff */
[----:B------:R-:W-:Y:S02]  /*09a0*/  SEL R12, R15, RZ, P2 ;  /* 0x000000ff0f0c7207 */ /* 0x000fe40001000000 */
[----:B------:R-:W-:Y:S02]  /*09b0*/  ISETP.NE.AND P1, PT, R14, RZ, P1 ;  /* 0x000000ff0e00720c */ /* 0x000fe40000f25270 */
[----:B------:R-:W-:Y:S02]  /*09c0*/  SHF.R.U32.HI R12, RZ, R12, R13 ;  /* 0x0000000cff0c7219 */ /* 0x000fe4000001160d */
[----:B------:R-:W-:Y:S02]  /*09d0*/  PLOP3.LUT P0, PT, P0, P1, PT, 0xf8, 0x8f ;  /* 0x00000000008f781c */ /* 0x000fe40000703f70 */
[----:B------:R-:W-:-:S02]  /*09e0*/  SHF.R.U32.HI R14, RZ, 0x1, R12 ;  /* 0x00000001ff0e7819 */ /* 0x000fc4000001160c */
[----:B------:R-:W-:-:S04]  /*09f0*/  SEL R11, RZ, 0x1, !P0 ;  /* 0x00000001ff0b7807 */ /* 0x000fc80004000000 */
[----:B------:R-:W-:-:S04]  /*0a00*/  LOP3.LUT R11, R11, 0x1, R14, 0xf8, !PT ;  /* 0x000000010b0b7812 */ /* 0x000fc800078ef80e */
[----:B------:R-:W-:-:S04]  /*0a10*/  LOP3.LUT R11, R11, R12, RZ, 0xc0, !PT ;  /* 0x0000000c0b0b7212 */ /* 0x000fc800078ec0ff */
[----:B------:R-:W-:-:S04]  /*0a20*/  IADD3 R11, PT, PT, R14, R11, RZ ;  /* 0x0000000b0e0b7210 */ /* 0x000fc80007ffe0ff */
[----:B------:R-:W-:Y:S01]  /*0a30*/  LOP3.LUT R2, R11, R2, RZ, 0xfc, !PT ;  /* 0x000000020b027212 */ /* 0x000fe200078efcff */
[----:B------:R-:W-:Y:S06]  /*0a40*/  BRA `(.L_x_111) ;  /* 0x0000000000107947 */ /* 0x000fec0003800000 */
.L_x_110:
[----:B------:R-:W-:-:S04]  /*0a50*/  LOP3.LUT R2, R2, 0x80000000, RZ, 0xc0, !PT ;  /* 0x8000000002027812 */ /* 0x000fc800078ec0ff */
[----:B------:R-:W-:Y:S01]  /*0a60*/  LOP3.LUT R2, R2, 0x7f800000, RZ, 0xfc, !PT ;  /* 0x7f80000002027812 */ /* 0x000fe200078efcff */
[----:B------:R-:W-:Y:S06]  /*0a70*/  BRA `(.L_x_111) ;  /* 0x0000000000047947 */ /* 0x000fec0003800000 */
.L_x_109:
[----:B------:R-:W-:-:S07]  /*0a80*/  IMAD R2, R12, 0x800000, R2 ;  /* 0x008000000c027824 */ /* 0x000fce00078e0202 */
.L_x_111:
[----:B------:R-:W-:Y:S05]  /*0a90*/  BSYNC.RECONVERGENT B2 ;  /* 0x0000000000027941 */ /* 0x000fea0003800200 */
.L_x_108:
[----:B------:R-:W-:Y:S05]  /*0aa0*/  BRA `(.L_x_112) ;  /* 0x0000000000207947 */ /* 0x000fea0003800000 */
.L_x_107:
[----:B------:R-:W-:-:S04]  /*0ab0*/  LOP3.LUT R2, R12, 0x80000000, R11, 0x48, !PT ;  /* 0x800000000c027812 */ /* 0x000fc800078e480b */
[----:B------:R-:W-:Y:S01]  /*0ac0*/  LOP3.LUT R2, R2, 0x7f800000, RZ, 0xfc, !PT ;  /* 0x7f80000002027812 */ /* 0x000fe200078efcff */
[----:B------:R-:W-:Y:S06]  /*0ad0*/  BRA `(.L_x_112) ;  /* 0x0000000000147947 */ /* 0x000fec0003800000 */
.L_x_106:
[----:B------:R-:W-:Y:S01]  /*0ae0*/  LOP3.LUT R2, R12, 0x80000000, R11, 0x48, !PT ;  /* 0x800000000c027812 */ /* 0x000fe200078e480b */
[----:B------:R-:W-:Y:S06]  /*0af0*/  BRA `(.L_x_112) ;  /* 0x00000000000c7947 */ /* 0x000fec0003800000 */
.L_x_105:
[----:B------:R-:W0:Y:S01]  /*0b00*/  MUFU.RSQ R2, -QNAN ;  /* 0xffc0000000027908 */ /* 0x000e220000001400 */
[----:B------:R-:W-:Y:S05]  /*0b10*/  BRA `(.L_x_112) ;  /* 0x0000000000047947 */ /* 0x000fea0003800000 */
.L_x_104:
[----:B------:R-:W-:-:S07]  /*0b20*/  FADD.FTZ R2, R0, 3 ;  /* 0x4040000000027421 */ /* 0x000fce0000010000 */
.L_x_112:
[----:B------:R-:W-:Y:S05]  /*0b30*/  BSYNC.RECONVERGENT B0 ;  /* 0x0000000000007941 */ /* 0x000fea0003800200 */
.L_x_101:
[----:B------:R-:W-:-:S04]  /*0b40*/  IMAD.MOV.U32 R11, RZ, RZ, 0x0 ;  /* 0x00000000ff0b7424 */ /* 0x000fc800078e00ff */
[----:B0-----:R-:W-:Y:S05]  /*0b50*/  RET.REL.NODEC R10 `(fuse_cryptic_signals) ;  /* 0xfffffff40a287950 */ /* 0x001fea0003c3ffff */
.L_x_113:
        /* <DEDUP_REMOVED lines=10> */
.L_x_146:


//--------------------- .text.compute_packing_density --------------------------
	.section	.text.compute_packing_density,"ax",@progbits
	.align	128
        .global         compute_packing_density
        .type           compute_packing_density,@function
        .size           compute_packing_density,(.L_x_147 - compute_packing_density)
        .other          compute_packing_density,@"STO_CUDA_ENTRY STV_DEFAULT"
compute_packing_density:
.text.compute_packing_density:
        /* <DEDUP_REMOVED lines=10> */
[----:B------:R-:W2:Y:S01]  /*00a0*/  LDC R9, c[0x0][0x394] ;  /* 0x0000e500ff097b82 */ /* 0x000ea20000000800 */
[----:B0-----:R-:W-:-:S05]  /*00b0*/  IMAD.WIDE R4, R2, 0x4, R4 ;  /* 0x0000000402047825 */ /* 0x001fca00078e0204 */
[----:B-1----:R-:W3:Y:S01]  /*00c0*/  LDG.E.CONSTANT R0, desc[UR4][R4.64] ;  /* 0x0000000404007981 */ /* 0x002ee2000c1e9900 */
[----:B------:R-:W-:Y:S01]  /*00d0*/  BSSY.RECONVERGENT B0, `(.L_x_114) ;  /* 0x000000f000007945 */ /* 0x000fe20003800200 */
[----:B--2---:R-:W0:Y:S02]  /*00e0*/  MUFU.RCP R3, R9 ;  /* 0x0000000900037308 */ /* 0x004e240000001000 */
[----:B0-----:R-:W-:-:S04]  /*00f0*/  FFMA R6, R3, -R9, 1 ;  /* 0x3f80000003067423 */ /* 0x001fc80000000809 */
[----:B------:R-:W-:Y:S01]  /*0100*/  FFMA R3, R3, R6, R3 ;  /* 0x0000000603037223 */ /* 0x000fe20000000003 */
[----:B---3--:R-:W-:-:S04]  /*0110*/  I2FP.F32.S32 R0, R0 ;  /* 0x0000000000007245 */ /* 0x008fc80000201400 */
[----:B------:R-:W0:Y:S01]  /*0120*/  FCHK P0, R0, R9 ;  /* 0x0000000900007302 */ /* 0x000e220000000000 */
[----:B------:R-:W-:-:S04]  /*0130*/  FFMA R6, R0, R3, RZ ;  /* 0x0000000300067223 */ /* 0x000fc800000000ff */
[----:B------:R-:W-:-:S04]  /*0140*/  FFMA R7, R6, -R9, R0 ;  /* 0x8000000906077223 */ /* 0x000fc80000000000 */
[----:B------:R-:W-:Y:S01]  /*0150*/  FFMA R3, R3, R7, R6 ;  /* 0x0000000703037223 */ /* 0x000fe20000000006 */
[----:B0-----:R-:W-:Y:S06]  /*0160*/  @!P0 BRA `(.L_x_115) ;  /* 0x0000000000148947 */ /* 0x001fec0003800000 */
[----:B------:R-:W0:Y:S01]  /*0170*/  LDCU UR6, c[0x0][0x394] ;  /* 0x00007280ff0677ac */ /* 0x000e220008000800 */
[----:B------:R-:W-:Y:S01]  /*0180*/  MOV R4, 0x1b0 ;  /* 0x000001b000047802 */ /* 0x000fe20000000f00 */
[----:B0-----:R-:W-:-:S07]  /*0190*/  IMAD.U32 R3, RZ, RZ, UR6 ;  /* 0x00000006ff037e24 */ /* 0x001fce000f8e00ff */
[----:B------:R-:W-:Y:S05]  /*01a0*/  CALL.REL.NOINC `($__internal_3_$__cuda_sm3x_div_rn_noftz_f32_slowpath) ;  /* 0x00000000005c7944 */ /* 0x000fea0003c00000 */
[----:B------:R-:W-:-:S07]  /*01b0*/  IMAD.MOV.U32 R3, RZ, RZ, R0 ;  /* 0x000000ffff037224 */ /* 0x000fce00078e0000 */
.L_x_115:
[----:B------:R-:W-:Y:S05]  /*01c0*/  BSYNC.RECONVERGENT B0 ;  /* 0x0000000000007941 */ /* 0x000fea0003800200 */
.L_x_114:
[----:B------:R-:W0:Y:S01]  /*01d0*/  LDC R6, c[0x0][0x398] ;  /* 0x0000e600ff067b82 */ /* 0x000e220000000800 */
[----:B------:R-:W-:Y:S01]  /*01e0*/  BSSY.RECONVERGENT B0, `(.L_x_116) ;  /* 0x000000f000007945 */ /* 0x000fe20003800200 */
        /* <DEDUP_REMOVED lines=8> */
[----:B------:R-:W0:Y:S01]  /*0270*/  LDCU UR6, c[0x0][0x398] ;  /* 0x00007300ff0677ac */ /* 0x000e220008000800 */
[----:B------:R-:W-:Y:S01]  /*0280*/  IMAD.MOV.U32 R0, RZ, RZ, R3 ;  /* 0x000000ffff007224 */ /* 0x000fe200078e0003 */
[----:B------:R-:W-:Y:S01]  /*0290*/  MOV R4, 0x2c0 ;  /* 0x000002c000047802 */ /* 0x000fe20000000f00 */
[----:B0-----:R-:W-:-:S07]  /*02a0*/  IMAD.U32 R3, RZ, RZ, UR6 ;  /* 0x00000006ff037e24 */ /* 0x001fce000f8e00ff */
[----:B------:R-:W-:Y:S05]  /*02b0*/  CALL.REL.NOINC `($__internal_3_$__cuda_sm3x_div_rn_noftz_f32_slowpath) ;  /* 0x0000000000187944 */ /* 0x000fea0003c00000 */
[----:B------:R-:W-:-:S07]  /*02c0*/  IMAD.MOV.U32 R7, RZ, RZ, R0 ;  /* 0x000000ffff077224 */ /* 0x000fce00078e0000 */
.L_x_117:
[----:B------:R-:W-:Y:S05]  /*02d0*/  BSYNC.RECONVERGENT B0 ;  /* 0x0000000000007941 */ /* 0x000fea0003800200 */
.L_x_116:
[----:B------:R-:W0:Y:S02]  /*02e0*/  LDC.64 R4, c[0x0][0x388] ;  /* 0x0000e200ff047b82 */ /* 0x000e240000000a00 */
[----:B0-----:R-:W-:-:S05]  /*02f0*/  IMAD.WIDE R2, R2, 0x4, R4 ;  /* 0x0000000402027825 */ /* 0x001fca00078e0204 */
[----:B------:R-:W-:Y:S01]  /*0300*/  STG.E desc[UR4][R2.64], R7 ;  /* 0x0000000702007986 */ /* 0x000fe2000c101904 */
[----:B------:R-:W-:Y:S05]  /*0310*/  EXIT ;  /* 0x000000000000794d */ /* 0x000fea0003800000 */
        .weak           $__internal_3_$__cuda_sm3x_div_rn_noftz_f32_slowpath
        .type           $__internal_3_$__cuda_sm3x_div_rn_noftz_f32_slowpath,@function
        .size           $__internal_3_$__cuda_sm3x_div_rn_noftz_f32_slowpath,(.L_x_147 - $__internal_3_$__cuda_sm3x_div_rn_noftz_f32_slowpath)
$__internal_3_$__cuda_sm3x_div_rn_noftz_f32_slowpath:
[----:B------:R-:W-:Y:S01]  /*0320*/  SHF.R.U32.HI R6, RZ, 0x17, R3 ;  /* 0x00000017ff067819 */ /* 0x000fe20000011603 */
[----:B------:R-:W-:Y:S01]  /*0330*/  BSSY.RECONVERGENT B1, `(.L_x_118) ;  /* 0x0000062000017945 */ /* 0x000fe20003800200 */
[----:B------:R-:W-:Y:S02]  /*0340*/  SHF.R.U32.HI R5, RZ, 0x17, R0 ;  /* 0x00000017ff057819 */ /* 0x000fe40000011600 */
[----:B------:R-:W-:Y:S02]  /*0350*/  LOP3.LUT R10, R6, 0xff, RZ, 0xc0, !PT ;  /* 0x000000ff060a7812 */ /* 0x000fe400078ec0ff */
[----:B------:R-:W-:-:S03]  /*0360*/  LOP3.LUT R8, R5, 0xff, RZ, 0xc0, !PT ;  /* 0x000000ff05087812 */ /* 0x000fc600078ec0ff */
[----:B------:R-:W-:Y:S02]  /*0370*/  VIADD R7, R10, 0xffffffff ;  /* 0xffffffff0a077836 */ /* 0x000fe40000000000 */
[----:B------:R-:W-:-:S03]  /*0380*/  VIADD R6, R8, 0xffffffff ;  /* 0xffffffff08067836 */ /* 0x000fc60000000000 */
        /* <DEDUP_REMOVED lines=27> */
.L_x_119:
[----:B------:R-:W-:Y:S01]  /*0540*/  LEA R6, R10, 0xc0800000, 0x17 ;  /* 0xc08000000a067811 */ /* 0x000fe200078eb8ff */
[----:B------:R-:W-:Y:S04]  /*0550*/  BSSY.RECONVERGENT B2, `(.L_x_124) ;  /* 0x0000036000027945 */ /* 0x000fe80003800200 */
[----:B------:R-:W-:Y:S02]  /*0560*/  IMAD.IADD R6, R3, 0x1, -R6 ;  /* 0x0000000103067824 */ /* 0x000fe400078e0a06 */
[----:B------:R-:W-:Y:S02]  /*0570*/  VIADD R3, R8, 0xffffff81 ;  /* 0xffffff8108037836 */ /* 0x000fe40000000000 */
        /* <DEDUP_REMOVED lines=43> */
[----:B------:R-:W-:-:S05]  /*0830*/  LOP3.LUT R3, R3, R6, RZ, 0xc0, !PT ;  /* 0x0000000603037212 */ /* 0x000fca00078ec0ff */
[----:B------:R-:W-:-:S05]  /*0840*/  IMAD.IADD R3, R8, 0x1, R3 ;  /* 0x0000000108037824 */ /* 0x000fca00078e0203 */
[----:B------:R-:W-:Y:S01]  /*0850*/  LOP3.LUT R0, R3, R0, RZ, 0xfc, !PT ;  /* 0x0000000003007212 */ /* 0x000fe200078efcff */
[----:B------:R-:W-:Y:S06]  /*0860*/  BRA `(.L_x_127) ;  /* 0x0000000000107947 */ /* 0x000fec0003800000 */
.L_x_126:
[----:B------:R-:W-:-:S04]  /*0870*/  LOP3.LUT R0, R0, 0x80000000, RZ, 0xc0, !PT ;  /* 0x8000000000007812 */ /* 0x000fc800078ec0ff */
[----:B------:R-:W-:Y:S01]  /*0880*/  LOP3.LUT R0, R0, 0x7f800000, RZ, 0xfc, !PT ;  /* 0x7f80000000007812 */ /* 0x000fe200078efcff */
[----:B------:R-:W-:Y:S06]  /*0890*/  BRA `(.L_x_127) ;  /* 0x0000000000047947 */ /* 0x000fec0003800000 */
.L_x_125:
[----:B------:R-:W-:-:S07]  /*08a0*/  IMAD R0, R6, 0x800000, R0 ;  /* 0x0080000006007824 */ /* 0x000fce00078e0200 */
.L_x_127:
[----:B------:R-:W-:Y:S05]  /*08b0*/  BSYNC.RECONVERGENT B2 ;  /* 0x0000000000027941 */ /* 0x000fea0003800200 */
.L_x_124:
[----:B------:R-:W-:Y:S05]  /*08c0*/  BRA `(.L_x_128) ;  /* 0x0000000000207947 */ /* 0x000fea0003800000 */
.L_x_123:
[----:B------:R-:W-:-:S04]  /*08d0*/  LOP3.LUT R0, R3, 0x80000000, R0, 0x48, !PT ;  /* 0x8000000003007812 */ /* 0x000fc800078e4800 */
[----:B------:R-:W-:Y:S01]  /*08e0*/  LOP3.LUT R0, R0, 0x7f800000, RZ, 0xfc, !PT ;  /* 0x7f80000000007812 */ /* 0x000fe200078efcff */
[----:B------:R-:W-:Y:S06]  /*08f0*/  BRA `(.L_x_128) ;  /* 0x0000000000147947 */ /* 0x000fec0003800000 */
.L_x_122:
[----:B------:R-:W-:Y:S01]  /*0900*/  LOP3.LUT R0, R3, 0x80000000, R0, 0x48, !PT ;  /* 0x8000000003007812 */ /* 0x000fe200078e4800 */
[----:B------:R-:W-:Y:S06]  /*0910*/  BRA `(.L_x_128) ;  /* 0x00000000000c7947 */ /* 0x000fec0003800000 */
.L_x_121:
[----:B------:R-:W0:Y:S01]  /*0920*/  MUFU.RSQ R0, -QNAN ;  /* 0xffc0000000007908 */ /* 0x000e220000001400 */
[----:B------:R-:W-:Y:S05]  /*0930*/  BRA `(.L_x_128) ;  /* 0x0000000000047947 */ /* 0x000fea0003800000 */
.L_x_120:
[----:B------:R-:W-:-:S07]  /*0940*/  FADD.FTZ R0, R0, R3 ;  /* 0x0000000300007221 */ /* 0x000fce0000010000 */
.L_x_128:
[----:B------:R-:W-:Y:S05]  /*0950*/  BSYNC.RECONVERGENT B1 ;  /* 0x0000000000017941 */ /* 0x000fea0003800200 */
.L_x_118:
[----:B------:R-:W-:-:S04]  /*0960*/  IMAD.MOV.U32 R5, RZ, RZ, 0x0 ;  /* 0x00000000ff057424 */ /* 0x000fc800078e00ff */
[----:B0-----:R-:W-:Y:S05]  /*0970*/  RET.REL.NODEC R4 `(compute_packing_density) ;  /* 0xfffffff404a07950 */ /* 0x001fea0003c3ffff */
.L_x_129:
        /* <DEDUP_REMOVED lines=16> */
.L_x_147:


//--------------------- .text.compute_bfactor_zscores --------------------------
	.section	.text.compute_bfactor_zscores,"ax",@progbits
	.align	128
        .global         compute_bfactor_zscores
        .type           compute_bfactor_zscores,@function
        .size           compute_bfactor_zscores,(.L_x_148 - compute_bfactor_zscores)
        .other          compute_bfactor_zscores,@"STO_CUDA_ENTRY STV_DEFAULT"
compute_bfactor_zscores:
.text.compute_bfactor_zscores:
        /* <DEDUP_REMOVED lines=10> */
[----:B------:R-:W2:Y:S06]  /*00a0*/  LDCU UR6, c[0x0][0x394] ;  /* 0x00007280ff0677ac */ /* 0x000eac0008000800 */
[----:B------:R-:W3:Y:S01]  /*00b0*/  LDC R3, c[0x0][0x398] ;  /* 0x0000e600ff037b82 */ /* 0x000ee20000000800 */
[----:B0-----:R-:W-:-:S05]  /*00c0*/  IMAD.WIDE R4, R2, 0x4, R4 ;  /* 0x0000000402047825 */ /* 0x001fca00078e0204 */
[----:B-1----:R-:W2:Y:S01]  /*00d0*/  LDG.E.CONSTANT R0, desc[UR4][R4.64] ;  /* 0x0000000404007981 */ /* 0x002ea2000c1e9900 */
[----:B------:R-:W-:Y:S01]  /*00e0*/  BSSY.RECONVERGENT B0, `(.L_x_130) ;  /* 0x000000e000007945 */ /* 0x000fe20003800200 */
[----:B---3--:R-:W-:-:S04]  /*00f0*/  FMNMX R3, R3, 0.10000000149011611938, !PT ;  /* 0x3dcccccd03037809 */ /* 0x008fc80007800000 */
[----:B------:R-:W0:Y:S02]  /*0100*/  MUFU.RCP R6, R3 ;  /* 0x0000000300067308 */ /* 0x000e240000001000 */
[----:B0-----:R-:W-:-:S04]  /*0110*/  FFMA R7, -R3, R6, 1 ;  /* 0x3f80000003077423 */ /* 0x001fc80000000106 */
[----:B------:R-:W-:Y:S01]  /*0120*/  FFMA R7, R6, R7, R6 ;  /* 0x0000000706077223 */ /* 0x000fe20000000006 */
[----:B--2---:R-:W-:-:S04]  /*0130*/  FADD R0, R0, -UR6 ;  /* 0x8000000600007e21 */ /* 0x004fc80008000000 */
[----:B------:R-:W0:Y:S01]  /*0140*/  FCHK P0, R0, R3 ;  /* 0x0000000300007302 */ /* 0x000e220000000000 */
[----:B------:R-:W-:-:S04]  /*0150*/  FFMA R6, R0, R7, RZ ;  /* 0x0000000700067223 */ /* 0x000fc800000000ff */
[----:B------:R-:W-:-:S04]  /*0160*/  FFMA R8, -R3, R6, R0 ;  /* 0x0000000603087223 */ /* 0x000fc80000000100 */
[----:B------:R-:W-:Y:S01]  /*0170*/  FFMA R7, R7, R8, R6 ;  /* 0x0000000807077223 */ /* 0x000fe20000000006 */
[----:B0-----:R-:W-:Y:S06]  /*0180*/  @!P0 BRA `(.L_x_131) ;  /* 0x00000000000c8947 */ /* 0x001fec0003800000 */
[----:B------:R-:W-:-:S07]  /*0190*/  MOV R4, 0x1b0 ;  /* 0x000001b000047802 */ /* 0x000fce0000000f00 */
[----:B------:R-:W-:Y:S05]  /*01a0*/  CALL.REL.NOINC `($__internal_4_$__cuda_sm3x_div_rn_noftz_f32_slowpath) ;  /* 0x0000000000187944 */ /* 0x000fea0003c00000 */
[----:B------:R-:W-:-:S07]  /*01b0*/  IMAD.MOV.U32 R7, RZ, RZ, R0 ;  /* 0x000000ffff077224 */ /* 0x000fce00078e0000 */
.L_x_131:
[----:B------:R-:W-:Y:S05]  /*01c0*/  BSYNC.RECONVERGENT B0 ;  /* 0x0000000000007941 */ /* 0x000fea0003800200 */
.L_x_130:
[----:B------:R-:W0:Y:S02]  /*01d0*/  LDC.64 R4, c[0x0][0x388] ;  /* 0x0000e200ff047b82 */ /* 0x000e240000000a00 */
[----:B0-----:R-:W-:-:S05]  /*01e0*/  IMAD.WIDE R2, R2, 0x4, R4 ;  /* 0x0000000402027825 */ /* 0x001fca00078e0204 */
[----:B------:R-:W-:Y:S01]  /*01f0*/  STG.E desc[UR4][R2.64], R7 ;  /* 0x0000000702007986 */ /* 0x000fe2000c101904 */
[----:B------:R-:W-:Y:S05]  /*0200*/  EXIT ;  /* 0x000000000000794d */ /* 0x000fea0003800000 */
        .weak           $__internal_4_$__cuda_sm3x_div_rn_noftz_f32_slowpath
        .type           $__internal_4_$__cuda_sm3x_div_rn_noftz_f32_slowpath,@function
        .size           $__internal_4_$__cuda_sm3x_div_rn_noftz_f32_slowpath,(.L_x_148 - $__internal_4_$__cuda_sm3x_div_rn_noftz_f32_slowpath)
$__internal_4_$__cuda_sm3x_div_rn_noftz_f32_slowpath:
[--C-:B------:R-:W-:Y:S01]  /*0210*/  SHF.R.U32.HI R6, RZ, 0x17, R3.reuse ;  /* 0x00000017ff067819 */ /* 0x100fe20000011603 */
[----:B------:R-:W-:Y:S01]  /*0220*/  BSSY.RECONVERGENT B1, `(.L_x_132) ;  /* 0x0000064000017945 */ /* 0x000fe20003800200 */
[--C-:B------:R-:W-:Y:S01]  /*0230*/  SHF.R.U32.HI R5, RZ, 0x17, R0.reuse ;  /* 0x00000017ff057819 */ /* 0x100fe20000011600 */
[----:B------:R-:W-:Y:S01]  /*0240*/  IMAD.MOV.U32 R7, RZ, RZ, R0 ;  /* 0x000000ffff077224 */ /* 0x000fe200078e0000 */
[----:B------:R-:W-:Y:S01]  /*0250*/  LOP3.LUT R6, R6, 0xff, RZ, 0xc0, !PT ;  /* 0x000000ff06067812 */ /* 0x000fe200078ec0ff */
[----:B------:R-:W-:Y:S01]  /*0260*/  IMAD.MOV.U32 R8, RZ, RZ, R3 ;  /* 0x000000ffff087224 */ /* 0x000fe200078e0003 */
        /* <DEDUP_REMOVED lines=30> */
.L_x_133:
[----:B------:R-:W-:Y:S01]  /*0450*/  LEA R3, R6, 0xc0800000, 0x17 ;  /* 0xc080000006037811 */ /* 0x000fe200078eb8ff */
[----:B------:R-:W-:Y:S01]  /*0460*/  VIADD R5, R5, 0xffffff81 ;  /* 0xffffff8105057836 */ /* 0x000fe20000000000 */
[----:B------:R-:W-:Y:S03]  /*0470*/  BSSY.RECONVERGENT B2, `(.L_x_138) ;  /* 0x0000035000027945 */ /* 0x000fe60003800200 */
[----:B------:R-:W-:Y:S01]  /*0480*/  IMAD.IADD R3, R8, 0x1, -R3 ;  /* 0x0000000108037824 */ /* 0x000fe200078e0a03 */
[C---:B------:R-:W-:Y:S01]  /*0490*/  IADD3 R6, PT, PT, R5.reuse, 0x7f, -R6 ;  /* 0x0000007f05067810 */ /* 0x040fe20007ffe806 */
[----:B------:R-:W-:Y:S02]  /*04a0*/  IMAD R0, R5, -0x800000, R7 ;  /* 0xff80000005007824 */ /* 0x000fe400078e0207 */
[----:B------:R-:W0:Y:S01]  /*04b0*/  MUFU.RCP R8, R3 ;  /* 0x0000000300087308 */ /* 0x000e220000001000 */
[----:B------:R-:W-:Y:S01]  /*04c0*/  FADD.FTZ R11, -R3, -RZ ;  /* 0x800000ff030b7221 */ /* 0x000fe20000010100 */
[----:B------:R-:W-:-:S03]  /*04d0*/  IMAD.IADD R6, R6, 0x1, R9 ;  /* 0x0000000106067824 */ /* 0x000fc600078e0209 */
        /* <DEDUP_REMOVED lines=42> */
.L_x_140:
[----:B------:R-:W-:-:S04]  /*0780*/  LOP3.LUT R0, R0, 0x80000000, RZ, 0xc0, !PT ;  /* 0x8000000000007812 */ /* 0x000fc800078ec0ff */
[----:B------:R-:W-:Y:S01]  /*0790*/  LOP3.LUT R0, R0, 0x7f800000, RZ, 0xfc, !PT ;  /* 0x7f80000000007812 */ /* 0x000fe200078efcff */
[----:B------:R-:W-:Y:S06]  /*07a0*/  BRA `(.L_x_141) ;  /* 0x0000000000047947 */ /* 0x000fec0003800000 */
.L_x_139:
[----:B------:R-:W-:-:S07]  /*07b0*/  IMAD R0, R6, 0x800000, R0 ;  /* 0x0080000006007824 */ /* 0x000fce00078e0200 */
.L_x_141:
[----:B------:R-:W-:Y:S05]  /*07c0*/  BSYNC.RECONVERGENT B2 ;  /* 0x0000000000027941 */ /* 0x000fea0003800200 */
.L_x_138:
[----:B------:R-:W-:Y:S05]  /*07d0*/  BRA `(.L_x_142) ;  /* 0x0000000000207947 */ /* 0x000fea0003800000 */
.L_x_137:
[----:B------:R-:W-:-:S04]  /*07e0*/  LOP3.LUT R0, R8, 0x80000000, R7, 0x48, !PT ;  /* 0x8000000008007812 */ /* 0x000fc800078e4807 */
[----:B------:R-:W-:Y:S01]  /*07f0*/  LOP3.LUT R0, R0, 0x7f800000, RZ, 0xfc, !PT ;  /* 0x7f80000000007812 */ /* 0x000fe200078efcff */
[----:B------:R-:W-:Y:S06]  /*0800*/  BRA `(.L_x_142) ;  /* 0x0000000000147947 */ /* 0x000fec0003800000 */
.L_x_136:
[----:B------:R-:W-:Y:S01]  /*0810*/  LOP3.LUT R0, R8, 0x80000000, R7, 0x48, !PT ;  /* 0x8000000008007812 */ /* 0x000fe200078e4807 */
[----:B------:R-:W-:Y:S06]  /*0820*/  BRA `(.L_x_142) ;  /* 0x00000000000c7947 */ /* 0x000fec0003800000 */
.L_x_135:
[----:B------:R-:W0:Y:S01]  /*0830*/  MUFU.RSQ R0, -QNAN ;  /* 0xffc0000000007908 */ /* 0x000e220000001400 */
[----:B------:R-:W-:Y:S05]  /*0840*/  BRA `(.L_x_142) ;  /* 0x0000000000047947 */ /* 0x000fea0003800000 */
.L_x_134:
[----:B------:R-:W-:-:S07]  /*0850*/  FADD.FTZ R0, R0, R3 ;  /* 0x0000000300007221 */ /* 0x000fce0000010000 */
.L_x_142:
[----:B------:R-:W-:Y:S05]  /*0860*/  BSYNC.RECONVERGENT B1 ;  /* 0x0000000000017941 */ /* 0x000fea0003800200 */
.L_x_132:
[----:B------:R-:W-:-:S04]  /*0870*/  IMAD.MOV.U32 R5, RZ, RZ, 0x0 ;  /* 0x00000000ff057424 */ /* 0x000fc800078e00ff */
[----:B0-----:R-:W-:Y:S05]  /*0880*/  RET.REL.NODEC R4 `(compute_bfactor_zscores) ;  /* 0xfffffff404dc7950 */ /* 0x001fea0003c3ffff */
.L_x_143:
        /* <DEDUP_REMOVED lines=15> */
.L_x_148:


//--------------------- .nv.shared.compute_cluster_druggability --------------------------
	.section	.nv.shared.compute_cluster_druggability,"aw",@nobits
	.sectionflags	@""
	.align	4
.nv.shared.compute_cluster_druggability:
	.zero		5120


//--------------------- .nv.shared.reserved.0     --------------------------
	.section	.nv.shared.reserved.0,"aw",@nobits
	.weak		__nv_reservedSMEM_offset_0_alias
	.size		__nv_reservedSMEM_offset_0_alias, 0, 64
	.other		__nv_reservedSMEM_offset_0_alias,@"STO_CUDA_RESERVED_SHARED STV_DEFAULT"
__nv_reservedSMEM_offset_0_alias:
	.zero		0
	.zero		64


//--------------------- .nv.constant0.compute_cluster_druggability --------------------------
	.section	.nv.constant0.compute_cluster_druggability,"a",@progbits
	.sectionflags	@""
	.align	4
.nv.constant0.compute_cluster_druggability:
	.zero		972


//--------------------- .nv.constant0.finalize_clusters --------------------------
	.section	.nv.constant0.finalize_clusters,"a",@progbits
	.sectionflags	@""
	.align	4
.nv.constant0.finalize_clusters:
	.zero		952


//--------------------- .nv.constant0.score_candidate_clusters --------------------------
	.section	.nv.constant0.score_candidate_clusters,"a",@progbits
	.sectionflags	@""
	.align	4
.nv.constant0.score_candidate_clusters:
	.zero		976


//--------------------- .nv.constant0.propagate_cluster_labels_residues --------------------------
	.section	.nv.constant0.propagate_cluster_labels_residues,"a",@progbits
	.sectionflags	@""
	.align	4
.nv.constant0.propagate_cluster_labels_residues:
	.zero		936


//--------------------- .nv.constant0.cluster_qualified_residues --------------------------
	.section	.nv.constant0.cluster_qualified_residues,"a",@progbits
	.sectionflags	@""
	.align	4
.nv.constant0.cluster_qualified_residues:
	.zero		928


//--------------------- .nv.constant0.fuse_cryptic_signals --------------------------
	.section	.nv.constant0.fuse_cryptic_signals,"a",@progbits
	.sectionflags	@""
	.align	4
.nv.constant0.fuse_cryptic_signals:
	.zero		1012


//--------------------- .nv.constant0.compute_packing_density --------------------------
	.section	.nv.constant0.compute_packing_density,"a",@progbits
	.sectionflags	@""
	.align	4
.nv.constant0.compute_packing_density:
	.zero		924


//--------------------- .nv.constant0.compute_bfactor_zscores --------------------------
	.section	.nv.constant0.compute_bfactor_zscores,"a",@progbits
	.sectionflags	@""
	.align	4
.nv.constant0.compute_bfactor_zscores:
	.zero		924


//--------------------- SYMBOLS --------------------------

	.type		.nv.reservedSmem.offset0,@object
	.size		.nv.reservedSmem.offset0,0x4
	.type		.nv.reservedSmem.cap,@object
	.size		.nv.reservedSmem.cap,0x4
